	.target	sm_100a

	.elftype	@"ET_EXEC"


//--------------------- .note.nv.tkinfo           --------------------------
	.section	.note.nv.tkinfo,"",@"SHT_NOTE"
	.sectionflags	@"SHF_NOTE_NV_TKINFO"
	.tkinfo
        /*0018*/ 	.word	0x00000002
        /*0030*/ 	.string	""
        /*0030*/ 	.string	"ptxas"
        /*0030*/ 	.string	"Cuda compilation tools, release 13.0, V13.0.88"
        /*0030*/ 	.string	"Build cuda_13.0.r13.0/compiler.36424714_0"
        /*0030*/ 	.string	"-arch sm_100a -m 64 "



//--------------------- .note.nv.cuinfo           --------------------------
	.section	.note.nv.cuinfo,"",@"SHT_NOTE"
	.sectionflags	@"SHF_NOTE_NV_CUINFO"
        /*0018*/ 	.short	0x0002
        /*001a*/ 	.short	0x0064
        /*001c*/ 	.short	0x0082
	.zero		2


//--------------------- .nv.info                  --------------------------
	.section	.nv.info,"",@"SHT_CUDA_INFO"
	.align	4


	//----- nvinfo : EIATTR_REGCOUNT
	.align		4
        /*0000*/ 	.byte	0x04, 0x2f
        /*0002*/ 	.short	(.L_19 - .L_18)
	.align		4
.L_18:
        /*0004*/ 	.word	index@(_ZN7cutlass13device_kernelINS_4conv6kernel13ConvUniversalINS1_16ConvProblemShapeILNS1_8OperatorE0ELi2EEENS1_10collective14CollectiveConvINS1_47MainloopSm100TmaUmmaWarpSpecializedImplicitGemmILS5_0ELi17ELi2ELi1ELi2EN4cute5tupleIJNSA_1CILi2EEENSC_ILi1EEESE_EEEEENSB_IJNSC_ILi64EEENSC_ILi128EEENSB_IJSH_EEEEEENS_12float_e4m3_tESL_NSA_8TiledMMAINSA_8MMA_AtomIJNSA_10MMA_TraitsINSA_19SM100_MMA_F8F6F4_SSEJSL_SL_fSH_SI_NSA_17integral_constantINSA_4UMMA5MajorELSS_0EEEST_NSQ_INSR_7ScaleInELSU_0EEESV_EEEEEENSA_6LayoutINSB_IJSE_SE_SE_EEENSB_IJNSC_ILi0EEES10_S10_EEEEENSB_IJNSA_10UnderscoreES13_S13_EEEEENS7_6detail27Sm100ImplicitGemmTileTraitsINSA_20SM90_TMA_LOAD_IM2COLENSA_14ComposedLayoutINSA_7SwizzleILi2ELi4ELi3EEENSA_18smem_ptr_flag_bitsILi8EEENSY_INSB_IJNSC_ILi8EEESH_EEENSB_IJSH_SE_EEEEEEEvEENS17_INSA_23SM90_TMA_LOAD_MULTICASTES1I_vEEEENS_8epilogue10collective18CollectiveEpilogueINS1N_23Sm100TmaWarpSpecializedILi2ELi2ELi32ELb0ELb0EEEJSK_NSB_IJNSY_ISH_SE_EES1S_EEESL_NSB_IJNSB_IJlllEEESE_S10_EEESL_S1V_NS1N_6fusion15FusionCallbacksIS1R_NS1W_17LinearCombinationISL_fSL_fLNS_15FloatRoundStyleE2EEESK_S1T_JEEENSA_5SM1004TMEM4LOAD26SM100_TMEM_LOAD_16dp32b32xES18_S1I_NSA_39AutoVectorizingCopyWithAssumedAlignmentILi128EEENSA_21SM90_TMA_STORE_IM2COLES1I_S27_S27_EEEvvEEEEvNT_6ParamsE)
        /*0008*/ 	.word	0x0000007d


	//----- nvinfo : EIATTR_FRAME_SIZE
	.align		4
.L_19:
        /*000c*/ 	.byte	0x04, 0x11
        /*000e*/ 	.short	(.L_21 - .L_20)
	.align		4
.L_20:
        /*0010*/ 	.word	index@($__internal_2_$__cuda_sm10x_tcgen05_guardrail_trap_unallocated_columns_being_dealloced)
        /*0014*/ 	.word	0x00000008


	//----- nvinfo : EIATTR_FRAME_SIZE
	.align		4
.L_21:
        /*0018*/ 	.byte	0x04, 0x11
        /*001a*/ 	.short	(.L_23 - .L_22)
	.align		4
.L_22:
        /*001c*/ 	.word	index@($__internal_1_$__cuda_sm10x_tcgen05_guardrail_trap_phase_invalid_during_alloc)
        /*0020*/ 	.word	0x00000008


	//----- nvinfo : EIATTR_FRAME_SIZE
	.align		4
.L_23:
        /*0024*/ 	.byte	0x04, 0x11
        /*0026*/ 	.short	(.L_25 - .L_24)
	.align		4
.L_24:
        /*0028*/ 	.word	index@($__internal_0_$__cuda_sm10x_tcgen05_guardrail_trap_col_being_dealloced_not_returned_by_alloc)
        /*002c*/ 	.word	0x00000008


	//----- nvinfo : EIATTR_FRAME_SIZE
	.align		4
.L_25:
        /*0030*/ 	.byte	0x04, 0x11
        /*0032*/ 	.short	(.L_27 - .L_26)
	.align		4
.L_26:
        /*0034*/ 	.word	index@(_ZN7cutlass13device_kernelINS_4conv6kernel13ConvUniversalINS1_16ConvProblemShapeILNS1_8OperatorE0ELi2EEENS1_10collective14CollectiveConvINS1_47MainloopSm100TmaUmmaWarpSpecializedImplicitGemmILS5_0ELi17ELi2ELi1ELi2EN4cute5tupleIJNSA_1CILi2EEENSC_ILi1EEESE_EEEEENSB_IJNSC_ILi64EEENSC_ILi128EEENSB_IJSH_EEEEEENS_12float_e4m3_tESL_NSA_8TiledMMAINSA_8MMA_AtomIJNSA_10MMA_TraitsINSA_19SM100_MMA_F8F6F4_SSEJSL_SL_fSH_SI_NSA_17integral_constantINSA_4UMMA5MajorELSS_0EEEST_NSQ_INSR_7ScaleInELSU_0EEESV_EEEEEENSA_6LayoutINSB_IJSE_SE_SE_EEENSB_IJNSC_ILi0EEES10_S10_EEEEENSB_IJNSA_10UnderscoreES13_S13_EEEEENS7_6detail27Sm100ImplicitGemmTileTraitsINSA_20SM90_TMA_LOAD_IM2COLENSA_14ComposedLayoutINSA_7SwizzleILi2ELi4ELi3EEENSA_18smem_ptr_flag_bitsILi8EEENSY_INSB_IJNSC_ILi8EEESH_EEENSB_IJSH_SE_EEEEEEEvEENS17_INSA_23SM90_TMA_LOAD_MULTICASTES1I_vEEEENS_8epilogue10collective18CollectiveEpilogueINS1N_23Sm100TmaWarpSpecializedILi2ELi2ELi32ELb0ELb0EEEJSK_NSB_IJNSY_ISH_SE_EES1S_EEESL_NSB_IJNSB_IJlllEEESE_S10_EEESL_S1V_NS1N_6fusion15FusionCallbacksIS1R_NS1W_17LinearCombinationISL_fSL_fLNS_15FloatRoundStyleE2EEESK_S1T_JEEENSA_5SM1004TMEM4LOAD26SM100_TMEM_LOAD_16dp32b32xES18_S1I_NSA_39AutoVectorizingCopyWithAssumedAlignmentILi128EEENSA_21SM90_TMA_STORE_IM2COLES1I_S27_S27_EEEvvEEEEvNT_6ParamsE)
        /*0038*/ 	.word	0x00000008


	//----- nvinfo : EIATTR_MIN_STACK_SIZE
	.align		4
.L_27:
        /*003c*/ 	.byte	0x04, 0x12
        /*003e*/ 	.short	(.L_29 - .L_28)
	.align		4
.L_28:
        /*0040*/ 	.word	index@(_ZN7cutlass13device_kernelINS_4conv6kernel13ConvUniversalINS1_16ConvProblemShapeILNS1_8OperatorE0ELi2EEENS1_10collective14CollectiveConvINS1_47MainloopSm100TmaUmmaWarpSpecializedImplicitGemmILS5_0ELi17ELi2ELi1ELi2EN4cute5tupleIJNSA_1CILi2EEENSC_ILi1EEESE_EEEEENSB_IJNSC_ILi64EEENSC_ILi128EEENSB_IJSH_EEEEEENS_12float_e4m3_tESL_NSA_8TiledMMAINSA_8MMA_AtomIJNSA_10MMA_TraitsINSA_19SM100_MMA_F8F6F4_SSEJSL_SL_fSH_SI_NSA_17integral_constantINSA_4UMMA5MajorELSS_0EEEST_NSQ_INSR_7ScaleInELSU_0EEESV_EEEEEENSA_6LayoutINSB_IJSE_SE_SE_EEENSB_IJNSC_ILi0EEES10_S10_EEEEENSB_IJNSA_10UnderscoreES13_S13_EEEEENS7_6detail27Sm100ImplicitGemmTileTraitsINSA_20SM90_TMA_LOAD_IM2COLENSA_14ComposedLayoutINSA_7SwizzleILi2ELi4ELi3EEENSA_18smem_ptr_flag_bitsILi8EEENSY_INSB_IJNSC_ILi8EEESH_EEENSB_IJSH_SE_EEEEEEEvEENS17_INSA_23SM90_TMA_LOAD_MULTICASTES1I_vEEEENS_8epilogue10collective18CollectiveEpilogueINS1N_23Sm100TmaWarpSpecializedILi2ELi2ELi32ELb0ELb0EEEJSK_NSB_IJNSY_ISH_SE_EES1S_EEESL_NSB_IJNSB_IJlllEEESE_S10_EEESL_S1V_NS1N_6fusion15FusionCallbacksIS1R_NS1W_17LinearCombinationISL_fSL_fLNS_15FloatRoundStyleE2EEESK_S1T_JEEENSA_5SM1004TMEM4LOAD26SM100_TMEM_LOAD_16dp32b32xES18_S1I_NSA_39AutoVectorizingCopyWithAssumedAlignmentILi128EEENSA_21SM90_TMA_STORE_IM2COLES1I_S27_S27_EEEvvEEEEvNT_6ParamsE)
        /*0044*/ 	.word	0x00000008
.L_29:


//--------------------- .nv.compat                --------------------------
	.section	.nv.compat,"",@"SHT_CUDA_COMPAT_INFO"
	.align	4
        /*0000*/ 	.byte	0x02, 0x09, 0x01, 0x00, 0x02, 0x02, 0x02, 0x00, 0x02, 0x05, 0x05, 0x00, 0x03, 0x07, 0x01, 0x01
        /*0010*/ 	.byte	0x02, 0x03, 0x01, 0x00, 0x02, 0x06, 0x01, 0x00, 0x04, 0x0b, 0x08, 0x00, 0x09, 0x00, 0x00, 0x00
        /*0020*/ 	.byte	0x00, 0x00, 0x00, 0x00


//--------------------- .nv.info._ZN7cutlass13device_kernelINS_4conv6kernel13ConvUniversalINS1_16ConvProblemShapeILNS1_8OperatorE0ELi2EEENS1_10collective14CollectiveConvINS1_47MainloopSm100TmaUmmaWarpSpecializedImplicitGemmILS5_0ELi17ELi2ELi1ELi2EN4cute5tupleIJNSA_1CILi2EEENSC_ILi1EEESE_EEEEENSB_IJNSC_ILi64EEENSC_ILi128EEENSB_IJSH_EEEEEENS_12float_e4m3_tESL_NSA_8TiledMMAINSA_8MMA_AtomIJNSA_10MMA_TraitsINSA_19SM100_MMA_F8F6F4_SSEJSL_SL_fSH_SI_NSA_17integral_constantINSA_4UMMA5MajorELSS_0EEEST_NSQ_INSR_7ScaleInELSU_0EEESV_EEEEEENSA_6LayoutINSB_IJSE_SE_SE_EEENSB_IJNSC_ILi0EEES10_S10_EEEEENSB_IJNSA_10UnderscoreES13_S13_EEEEENS7_6detail27Sm100ImplicitGemmTileTraitsINSA_20SM90_TMA_LOAD_IM2COLENSA_14ComposedLayoutINSA_7SwizzleILi2ELi4ELi3EEENSA_18smem_ptr_flag_bitsILi8EEENSY_INSB_IJNSC_ILi8EEESH_EEENSB_IJSH_SE_EEEEEEEvEENS17_INSA_23SM90_TMA_LOAD_MULTICASTES1I_vEEEENS_8epilogue10collective18CollectiveEpilogueINS1N_23Sm100TmaWarpSpecializedILi2ELi2ELi32ELb0ELb0EEEJSK_NSB_IJNSY_ISH_SE_EES1S_EEESL_NSB_IJNSB_IJlllEEESE_S10_EEESL_S1V_NS1N_6fusion15FusionCallbacksIS1R_NS1W_17LinearCombinationISL_fSL_fLNS_15FloatRoundStyleE2EEESK_S1T_JEEENSA_5SM1004TMEM4LOAD26SM100_TMEM_LOAD_16dp32b32xES18_S1I_NSA_39AutoVectorizingCopyWithAssumedAlignmentILi128EEENSA_21SM90_TMA_STORE_IM2COLES1I_S27_S27_EEEvvEEEEvNT_6ParamsE --------------------------
	.section	.nv.info._ZN7cutlass13device_kernelINS_4conv6kernel13ConvUniversalINS1_16ConvProblemShapeILNS1_8OperatorE0ELi2EEENS1_10collective14CollectiveConvINS1_47MainloopSm100TmaUmmaWarpSpecializedImplicitGemmILS5_0ELi17ELi2ELi1ELi2EN4cute5tupleIJNSA_1CILi2EEENSC_ILi1EEESE_EEEEENSB_IJNSC_ILi64EEENSC_ILi128EEENSB_IJSH_EEEEEENS_12float_e4m3_tESL_NSA_8TiledMMAINSA_8MMA_AtomIJNSA_10MMA_TraitsINSA_19SM100_MMA_F8F6F4_SSEJSL_SL_fSH_SI_NSA_17integral_constantINSA_4UMMA5MajorELSS_0EEEST_NSQ_INSR_7ScaleInELSU_0EEESV_EEEEEENSA_6LayoutINSB_IJSE_SE_SE_EEENSB_IJNSC_ILi0EEES10_S10_EEEEENSB_IJNSA_10UnderscoreES13_S13_EEEEENS7_6detail27Sm100ImplicitGemmTileTraitsINSA_20SM90_TMA_LOAD_IM2COLENSA_14ComposedLayoutINSA_7SwizzleILi2ELi4ELi3EEENSA_18smem_ptr_flag_bitsILi8EEENSY_INSB_IJNSC_ILi8EEESH_EEENSB_IJSH_SE_EEEEEEEvEENS17_INSA_23SM90_TMA_LOAD_MULTICASTES1I_vEEEENS_8epilogue10collective18CollectiveEpilogueINS1N_23Sm100TmaWarpSpecializedILi2ELi2ELi32ELb0ELb0EEEJSK_NSB_IJNSY_ISH_SE_EES1S_EEESL_NSB_IJNSB_IJlllEEESE_S10_EEESL_S1V_NS1N_6fusion15FusionCallbacksIS1R_NS1W_17LinearCombinationISL_fSL_fLNS_15FloatRoundStyleE2EEESK_S1T_JEEENSA_5SM1004TMEM4LOAD26SM100_TMEM_LOAD_16dp32b32xES18_S1I_NSA_39AutoVectorizingCopyWithAssumedAlignmentILi128EEENSA_21SM90_TMA_STORE_IM2COLES1I_S27_S27_EEEvvEEEEvNT_6ParamsE,"",@"SHT_CUDA_INFO"
	.sectionflags	@""
	.align	4


	//----- nvinfo : EIATTR_CUDA_API_VERSION
	.align		4
        /*0000*/ 	.byte	0x04, 0x37
        /*0002*/ 	.short	(.L_31 - .L_30)
.L_30:
        /*0004*/ 	.word	0x00000082


	//----- nvinfo : EIATTR_KPARAM_INFO
	.align		4
.L_31:
        /*0008*/ 	.byte	0x04, 0x17
        /*000a*/ 	.short	(.L_33 - .L_32)
.L_32:
        /*000c*/ 	.word	0x00000000
        /*0010*/ 	.short	0x0000
        /*0012*/ 	.short	0x0000
        /*0014*/ 	.byte	0x00, 0xf0, 0x01, 0x20


	//----- nvinfo : EIATTR_AT_ENTRY_FRAGMENTS
	.align		4
.L_33:
        /*0018*/ 	.byte	0x04, 0x4f
        /*001a*/ 	.short	(.L_35 - .L_34)


	//   ....[0]....
.L_34:
        /*001c*/ 	.word	0x00000006


	//----- nvinfo : EIATTR_RESERVED_SMEM_USED
	.align		4
.L_35:
        /*0020*/ 	.byte	0x01, 0x41
	.zero		2


	//----- nvinfo : EIATTR_SPARSE_MMA_MASK
	.align		4
        /*0024*/ 	.byte	0x03, 0x50
        /*0026*/ 	.short	0x0000


	//----- nvinfo : EIATTR_TCGEN05_1CTA_USED
	.align		4
        /*0028*/ 	.byte	0x01, 0x51
	.zero		2


	//----- nvinfo : EIATTR_MAXREG_COUNT
	.align		4
        /*002c*/ 	.byte	0x03, 0x1b
        /*002e*/ 	.short	0x00ff


	//----- nvinfo : EIATTR_NUM_BARRIERS
	.align		4
        /*0030*/ 	.byte	0x02, 0x4c
        /*0032*/ 	.byte	0x07
	.zero		1


	//----- nvinfo : EIATTR_EXTERNS
	.align		4
        /*0034*/ 	.byte	0x04, 0x0f
        /*0036*/ 	.short	(.L_37 - .L_36)


	//   ....[0]....
	.align		4
.L_36:
        /*0038*/ 	.word	index@(__assertfail)


	//----- nvinfo : EIATTR_MERCURY_ISA_VERSION
	.align		4
.L_37:
        /*003c*/ 	.byte	0x03, 0x5f
        /*003e*/ 	.short	0x0101


	//----- nvinfo : EIATTR_INT_WARP_WIDE_INSTR_OFFSETS
	.align		4
        /*0040*/ 	.byte	0x04, 0x31
        /*0042*/ 	.short	(.L_39 - .L_38)


	//   ....[0]....
.L_38:
        /*0044*/ 	.word	0x00004390


	//   ....[1]....
        /*0048*/ 	.word	0x000043b0


	//   ....[2]....
        /*004c*/ 	.word	0x000043e0


	//   ....[3]....
        /*0050*/ 	.word	0x00005060


	//   ....[4]....
        /*0054*/ 	.word	0x00005100


	//   ....[5]....
        /*0058*/ 	.word	0x000051c0


	//   ....[6]....
        /*005c*/ 	.word	0x000052c0


	//----- nvinfo : EIATTR_COOP_GROUP_MASK_REGIDS
	.align		4
.L_39:
        /*0060*/ 	.byte	0x04, 0x29
        /*0062*/ 	.short	(.L_41 - .L_40)


	//   ....[0]....
.L_40:
        /*0064*/ 	.word	0xffffffff


	//   ....[1]....
        /*0068*/ 	.word	0xffffffff


	//   ....[2]....
        /*006c*/ 	.word	0xffffffff


	//   ....[3]....
        /*0070*/ 	.word	0xffffffff


	//   ....[4]....
        /*0074*/ 	.word	0xffffffff


	//   ....[5]....
        /*0078*/ 	.word	0xffffffff


	//   ....[6]....
        /*007c*/ 	.word	0xffffffff


	//   ....[7]....
        /*0080*/ 	.word	0xffffffff


	//   ....[8]....
        /*0084*/ 	.word	0xffffffff


	//   ....[9]....
        /*0088*/ 	.word	0xffffffff


	//   ....[10]....
        /*008c*/ 	.word	0xffffffff


	//   ....[11]....
        /*0090*/ 	.word	0xffffffff


	//   ....[12]....
        /*0094*/ 	.word	0xffffffff


	//----- nvinfo : EIATTR_COOP_GROUP_INSTR_OFFSETS
	.align		4
.L_41:
        /*0098*/ 	.byte	0x04, 0x28
        /*009a*/ 	.short	(.L_43 - .L_42)


	//   ....[0]....
.L_42:
        /*009c*/ 	.word	0x00000090


	//   ....[1]....
        /*00a0*/ 	.word	0x00000500


	//   ....[2]....
        /*00a4*/ 	.word	0x00000860


	//   ....[3]....
        /*00a8*/ 	.word	0x000009c0


	//   ....[4]....
        /*00ac*/ 	.word	0x00000ac0


	//   ....[5]....
        /*00b0*/ 	.word	0x00000c10


	//   ....[6]....
        /*00b4*/ 	.word	0x00000e10


	//   ....[7]....
        /*00b8*/ 	.word	0x00002450


	//   ....[8]....
        /*00bc*/ 	.word	0x000037b0


	//   ....[9]....
        /*00c0*/ 	.word	0x000039c0


	//   ....[10]....
        /*00c4*/ 	.word	0x000039f0


	//   ....[11]....
        /*00c8*/ 	.word	0x00004270


	//   ....[12]....
        /*00cc*/ 	.word	0x000044b0


	//----- nvinfo : EIATTR_VRC_CTA_INIT_COUNT
	.align		4
.L_43:
        /*00d0*/ 	.byte	0x02, 0x4a
        /*00d2*/ 	.byte	0x80
	.zero		1


	//----- nvinfo : EIATTR_SYSCALL_OFFSETS
	.align		4
        /*00d4*/ 	.byte	0x04, 0x46
        /*00d6*/ 	.short	(.L_45 - .L_44)


	//   ....[0]....
.L_44:
        /*00d8*/ 	.word	0x00005ef0


	//   ....[1]....
        /*00dc*/ 	.word	0x00006030


	//   ....[2]....
        /*00e0*/ 	.word	0x000069b0


	//   ....[3]....
        /*00e4*/ 	.word	0x00007770


	//----- nvinfo : EIATTR_MBARRIER_INSTR_OFFSETS
	.align		4
.L_45:
        /*00e8*/ 	.byte	0x04, 0x39
        /*00ea*/ 	.short	(.L_47 - .L_46)


	//   ....[0]....
.L_46:
        /*00ec*/ 	.word	0x00000620
        /*00f0*/ 	.word	0x000000ff
        /*00f4*/ 	.word	0x00000000
        /*00f8*/ 	.short	0x0100
        /*00fa*/ 	.byte	0x04
	.zero		1


	//   ....[1]....
        /*00fc*/ 	.word	0x00000630
        /*0100*/ 	.word	0x000000ff
        /*0104*/ 	.word	0x00000088
        /*0108*/ 	.short	0x0100
        /*010a*/ 	.byte	0x04
	.zero		1


	//   ....[2]....
        /*010c*/ 	.word	0x00000640
        /*0110*/ 	.word	0x000000ff
        /*0114*/ 	.word	0x00000008
        /*0118*/ 	.short	0x0100
        /*011a*/ 	.byte	0x04
	.zero		1


	//   ....[3]....
        /*011c*/ 	.word	0x00000650
        /*0120*/ 	.word	0x000000ff
        /*0124*/ 	.word	0x00000090
        /*0128*/ 	.short	0x0100
        /*012a*/ 	.byte	0x04
	.zero		1


	//   ....[4]....
        /*012c*/ 	.word	0x00000660
        /*0130*/ 	.word	0x000000ff
        /*0134*/ 	.word	0x00000010
        /*0138*/ 	.short	0x0100
        /*013a*/ 	.byte	0x04
	.zero		1


	//   ....[5]....
        /*013c*/ 	.word	0x00000670
        /*0140*/ 	.word	0x000000ff
        /*0144*/ 	.word	0x00000098
        /*0148*/ 	.short	0x0100
        /*014a*/ 	.byte	0x04
	.zero		1


	//   ....[6]....
        /*014c*/ 	.word	0x00000680
        /*0150*/ 	.word	0x000000ff
        /*0154*/ 	.word	0x00000018
        /*0158*/ 	.short	0x0100
        /*015a*/ 	.byte	0x04
	.zero		1


	//   ....[7]....
        /*015c*/ 	.word	0x00000690
        /*0160*/ 	.word	0x000000ff
        /*0164*/ 	.word	0x000000a0
        /*0168*/ 	.short	0x0100
        /*016a*/ 	.byte	0x04
	.zero		1


	//   ....[8]....
        /*016c*/ 	.word	0x000006a0
        /*0170*/ 	.word	0x000000ff
        /*0174*/ 	.word	0x00000020
        /*0178*/ 	.short	0x0100
        /*017a*/ 	.byte	0x04
	.zero		1


	//   ....[9]....
        /*017c*/ 	.word	0x000006b0
        /*0180*/ 	.word	0x000000ff
        /*0184*/ 	.word	0x000000a8
        /*0188*/ 	.short	0x0100
        /*018a*/ 	.byte	0x04
	.zero		1


	//   ....[10]....
        /*018c*/ 	.word	0x000006c0
        /*0190*/ 	.word	0x000000ff
        /*0194*/ 	.word	0x00000028
        /*0198*/ 	.short	0x0100
        /*019a*/ 	.byte	0x04
	.zero		1


	//   ....[11]....
        /*019c*/ 	.word	0x000006d0
        /*01a0*/ 	.word	0x000000ff
        /*01a4*/ 	.word	0x000000b0
        /*01a8*/ 	.short	0x0100
        /*01aa*/ 	.byte	0x04
	.zero		1


	//   ....[12]....
        /*01ac*/ 	.word	0x000006e0
        /*01b0*/ 	.word	0x000000ff
        /*01b4*/ 	.word	0x00000030
        /*01b8*/ 	.short	0x0100
        /*01ba*/ 	.byte	0x04
	.zero		1


	//   ....[13]....
        /*01bc*/ 	.word	0x000006f0
        /*01c0*/ 	.word	0x000000ff
        /*01c4*/ 	.word	0x000000b8
        /*01c8*/ 	.short	0x0100
        /*01ca*/ 	.byte	0x04
	.zero		1


	//   ....[14]....
        /*01cc*/ 	.word	0x00000700
        /*01d0*/ 	.word	0x000000ff
        /*01d4*/ 	.word	0x00000038
        /*01d8*/ 	.short	0x0100
        /*01da*/ 	.byte	0x04
	.zero		1


	//   ....[15]....
        /*01dc*/ 	.word	0x00000710
        /*01e0*/ 	.word	0x000000ff
        /*01e4*/ 	.word	0x000000c0
        /*01e8*/ 	.short	0x0100
        /*01ea*/ 	.byte	0x04
	.zero		1


	//   ....[16]....
        /*01ec*/ 	.word	0x00000720
        /*01f0*/ 	.word	0x000000ff
        /*01f4*/ 	.word	0x00000040
        /*01f8*/ 	.short	0x0100
        /*01fa*/ 	.byte	0x04
	.zero		1


	//   ....[17]....
        /*01fc*/ 	.word	0x00000730
        /*0200*/ 	.word	0x000000ff
        /*0204*/ 	.word	0x000000c8
        /*0208*/ 	.short	0x0100
        /*020a*/ 	.byte	0x04
	.zero		1


	//   ....[18]....
        /*020c*/ 	.word	0x00000740
        /*0210*/ 	.word	0x000000ff
        /*0214*/ 	.word	0x00000048
        /*0218*/ 	.short	0x0100
        /*021a*/ 	.byte	0x04
	.zero		1


	//   ....[19]....
        /*021c*/ 	.word	0x00000750
        /*0220*/ 	.word	0x000000ff
        /*0224*/ 	.word	0x000000d0
        /*0228*/ 	.short	0x0100
        /*022a*/ 	.byte	0x04
	.zero		1


	//   ....[20]....
        /*022c*/ 	.word	0x00000760
        /*0230*/ 	.word	0x000000ff
        /*0234*/ 	.word	0x00000050
        /*0238*/ 	.short	0x0100
        /*023a*/ 	.byte	0x04
	.zero		1


	//   ....[21]....
        /*023c*/ 	.word	0x00000770
        /*0240*/ 	.word	0x000000ff
        /*0244*/ 	.word	0x000000d8
        /*0248*/ 	.short	0x0100
        /*024a*/ 	.byte	0x04
	.zero		1


	//   ....[22]....
        /*024c*/ 	.word	0x00000780
        /*0250*/ 	.word	0x000000ff
        /*0254*/ 	.word	0x00000058
        /*0258*/ 	.short	0x0100
        /*025a*/ 	.byte	0x04
	.zero		1


	//   ....[23]....
        /*025c*/ 	.word	0x00000790
        /*0260*/ 	.word	0x000000ff
        /*0264*/ 	.word	0x000000e0
        /*0268*/ 	.short	0x0100
        /*026a*/ 	.byte	0x04
	.zero		1


	//   ....[24]....
        /*026c*/ 	.word	0x000007a0
        /*0270*/ 	.word	0x000000ff
        /*0274*/ 	.word	0x00000060
        /*0278*/ 	.short	0x0100
        /*027a*/ 	.byte	0x04
	.zero		1


	//   ....[25]....
        /*027c*/ 	.word	0x000007b0
        /*0280*/ 	.word	0x000000ff
        /*0284*/ 	.word	0x000000e8
        /*0288*/ 	.short	0x0100
        /*028a*/ 	.byte	0x04
	.zero		1


	//   ....[26]....
        /*028c*/ 	.word	0x000007c0
        /*0290*/ 	.word	0x000000ff
        /*0294*/ 	.word	0x00000068
        /*0298*/ 	.short	0x0100
        /*029a*/ 	.byte	0x04
	.zero		1


	//   ....[27]....
        /*029c*/ 	.word	0x000007d0
        /*02a0*/ 	.word	0x000000ff
        /*02a4*/ 	.word	0x000000f0
        /*02a8*/ 	.short	0x0100
        /*02aa*/ 	.byte	0x04
	.zero		1


	//   ....[28]....
        /*02ac*/ 	.word	0x000007e0
        /*02b0*/ 	.word	0x000000ff
        /*02b4*/ 	.word	0x00000070
        /*02b8*/ 	.short	0x0100
        /*02ba*/ 	.byte	0x04
	.zero		1


	//   ....[29]....
        /*02bc*/ 	.word	0x000007f0
        /*02c0*/ 	.word	0x000000ff
        /*02c4*/ 	.word	0x000000f8
        /*02c8*/ 	.short	0x0100
        /*02ca*/ 	.byte	0x04
	.zero		1


	//   ....[30]....
        /*02cc*/ 	.word	0x00000800
        /*02d0*/ 	.word	0x000000ff
        /*02d4*/ 	.word	0x00000078
        /*02d8*/ 	.short	0x0100
        /*02da*/ 	.byte	0x04
	.zero		1


	//   ....[31]....
        /*02dc*/ 	.word	0x00000810
        /*02e0*/ 	.word	0x000000ff
        /*02e4*/ 	.word	0x00000100
        /*02e8*/ 	.short	0x0100
        /*02ea*/ 	.byte	0x04
	.zero		1


	//   ....[32]....
        /*02ec*/ 	.word	0x00000820
        /*02f0*/ 	.word	0x000000ff
        /*02f4*/ 	.word	0x00000080
        /*02f8*/ 	.short	0x0100
        /*02fa*/ 	.byte	0x04
	.zero		1


	//   ....[33]....
        /*02fc*/ 	.word	0x00000830
        /*0300*/ 	.word	0x000000ff
        /*0304*/ 	.word	0x00000108
        /*0308*/ 	.short	0x0100
        /*030a*/ 	.byte	0x04
	.zero		1


	//   ....[34]....
        /*030c*/ 	.word	0x00000970
        /*0310*/ 	.word	0x000000ff
        /*0314*/ 	.word	0x00000110
        /*0318*/ 	.short	0x0100
        /*031a*/ 	.byte	0x04
	.zero		1


	//   ....[35]....
        /*031c*/ 	.word	0x00000980
        /*0320*/ 	.word	0x000000ff
        /*0324*/ 	.word	0x00000120
        /*0328*/ 	.short	0x0100
        /*032a*/ 	.byte	0x04
	.zero		1


	//   ....[36]....
        /*032c*/ 	.word	0x00000990
        /*0330*/ 	.word	0x000000ff
        /*0334*/ 	.word	0x00000118
        /*0338*/ 	.short	0x0100
        /*033a*/ 	.byte	0x04
	.zero		1


	//   ....[37]....
        /*033c*/ 	.word	0x000009a0
        /*0340*/ 	.word	0x000000ff
        /*0344*/ 	.word	0x00000128
        /*0348*/ 	.short	0x0100
        /*034a*/ 	.byte	0x04
	.zero		1


	//   ....[38]....
        /*034c*/ 	.word	0x00000a90
        /*0350*/ 	.word	0x000000ff
        /*0354*/ 	.word	0x00000130
        /*0358*/ 	.short	0x0100
        /*035a*/ 	.byte	0x06
	.zero		1


	//   ....[39]....
        /*035c*/ 	.word	0x00000aa0
        /*0360*/ 	.word	0x000000ff
        /*0364*/ 	.word	0x00000138
        /*0368*/ 	.short	0x0100
        /*036a*/ 	.byte	0x06
	.zero		1


	//   ....[40]....
        /*036c*/ 	.word	0x00000be0
        /*0370*/ 	.word	0x000000ff
        /*0374*/ 	.word	0x00000140
        /*0378*/ 	.short	0x0100
        /*037a*/ 	.byte	0x06
	.zero		1


	//   ....[41]....
        /*037c*/ 	.word	0x00000bf0
        /*0380*/ 	.word	0x000000ff
        /*0384*/ 	.word	0x00000148
        /*0388*/ 	.short	0x0100
        /*038a*/ 	.byte	0x06
	.zero		1


	//   ....[42]....
        /*038c*/ 	.word	0x00000d20
        /*0390*/ 	.word	0x000000ff
        /*0394*/ 	.word	0x00000150
        /*0398*/ 	.short	0x0100
        /*039a*/ 	.byte	0x04
	.zero		1


	//   ....[43]....
        /*039c*/ 	.word	0x00000d30
        /*03a0*/ 	.word	0x000000ff
        /*03a4*/ 	.word	0x00000160
        /*03a8*/ 	.short	0x0100
        /*03aa*/ 	.byte	0x04
	.zero		1


	//   ....[44]....
        /*03ac*/ 	.word	0x00000d40
        /*03b0*/ 	.word	0x000000ff
        /*03b4*/ 	.word	0x00000158
        /*03b8*/ 	.short	0x0100
        /*03ba*/ 	.byte	0x04
	.zero		1


	//   ....[45]....
        /*03bc*/ 	.word	0x00000d50
        /*03c0*/ 	.word	0x000000ff
        /*03c4*/ 	.word	0x00000168
        /*03c8*/ 	.short	0x0100
        /*03ca*/ 	.byte	0x04
	.zero		1


	//   ....[46]....
        /*03cc*/ 	.word	0x00001900
        /*03d0*/ 	.word	0x000000ff
        /*03d4*/ 	.word	0x00000088
        /*03d8*/ 	.short	0x010a
        /*03da*/ 	.byte	0x04
	.zero		1


	//   ....[47]....
        /*03dc*/ 	.word	0x00001b50
        /*03e0*/ 	.word	0x000000ff
        /*03e4*/ 	.word	0x00000088
        /*03e8*/ 	.short	0x010a
        /*03ea*/ 	.byte	0x09
	.zero		1


	//   ....[48]....
        /*03ec*/ 	.word	0x00001ce0
        /*03f0*/ 	.word	0x000000ff
        /*03f4*/ 	.word	0x00000088
        /*03f8*/ 	.short	0x010a
        /*03fa*/ 	.byte	0x07
	.zero		1


	//   ....[49]....
        /*03fc*/ 	.word	0x00001ec0
        /*0400*/ 	.word	0x000000ff
        /*0404*/ 	.word	0x00000138
        /*0408*/ 	.short	0x0101
        /*040a*/ 	.byte	0x18
	.zero		1


	//   ....[50]....
        /*040c*/ 	.word	0x00001ee0
        /*0410*/ 	.word	0x000000ff
        /*0414*/ 	.word	0x00000088
        /*0418*/ 	.short	0x010a
        /*041a*/ 	.byte	0x04
	.zero		1


	//   ....[51]....
        /*041c*/ 	.word	0x000020f0
        /*0420*/ 	.word	0x000000ff
        /*0424*/ 	.word	0x00000088
        /*0428*/ 	.short	0x010a
        /*042a*/ 	.byte	0x09
	.zero		1


	//   ....[52]....
        /*042c*/ 	.word	0x00002280
        /*0430*/ 	.word	0x000000ff
        /*0434*/ 	.word	0x00000088
        /*0438*/ 	.short	0x010a
        /*043a*/ 	.byte	0x07
	.zero		1


	//   ....[53]....
        /*043c*/ 	.word	0x00002460
        /*0440*/ 	.word	0x000000ff
        /*0444*/ 	.word	0x00000140
        /*0448*/ 	.short	0x010a
        /*044a*/ 	.byte	0x18
	.zero		1


	//   ....[54]....
        /*044c*/ 	.word	0x00002520
        /*0450*/ 	.word	0x000000ff
        /*0454*/ 	.word	0x00000000
        /*0458*/ 	.short	0x0101
        /*045a*/ 	.byte	0x04
	.zero		1


	//   ....[55]....
        /*045c*/ 	.word	0x00002b10
        /*0460*/ 	.word	0x000000ff
        /*0464*/ 	.word	0x00000000
        /*0468*/ 	.short	0x010a
        /*046a*/ 	.byte	0x04
	.zero		1


	//   ....[56]....
        /*046c*/ 	.word	0x00002ba0
        /*0470*/ 	.word	0x000000ff
        /*0474*/ 	.word	0x00000000
        /*0478*/ 	.short	0x010a
        /*047a*/ 	.byte	0x05
	.zero		1


	//   ....[57]....
        /*047c*/ 	.word	0x00002c30
        /*0480*/ 	.word	0x000000ff
        /*0484*/ 	.word	0x00000000
        /*0488*/ 	.short	0x010a
        /*048a*/ 	.byte	0x05
	.zero		1


	//   ....[58]....
        /*048c*/ 	.word	0x00002cc0
        /*0490*/ 	.word	0x000000ff
        /*0494*/ 	.word	0x00000000
        /*0498*/ 	.short	0x010a
        /*049a*/ 	.byte	0x05
	.zero		1


	//   ....[59]....
        /*049c*/ 	.word	0x00002d50
        /*04a0*/ 	.word	0x000000ff
        /*04a4*/ 	.word	0x00000000
        /*04a8*/ 	.short	0x010a
        /*04aa*/ 	.byte	0x05
	.zero		1


	//   ....[60]....
        /*04ac*/ 	.word	0x00002de0
        /*04b0*/ 	.word	0x000000ff
        /*04b4*/ 	.word	0x00000000
        /*04b8*/ 	.short	0x010a
        /*04ba*/ 	.byte	0x05
	.zero		1


	//   ....[61]....
        /*04bc*/ 	.word	0x00002e70
        /*04c0*/ 	.word	0x000000ff
        /*04c4*/ 	.word	0x00000000
        /*04c8*/ 	.short	0x010a
        /*04ca*/ 	.byte	0x05
	.zero		1


	//   ....[62]....
        /*04cc*/ 	.word	0x00002f00
        /*04d0*/ 	.word	0x000000ff
        /*04d4*/ 	.word	0x00000000
        /*04d8*/ 	.short	0x010a
        /*04da*/ 	.byte	0x05
	.zero		1


	//   ....[63]....
        /*04dc*/ 	.word	0x00002f90
        /*04e0*/ 	.word	0x000000ff
        /*04e4*/ 	.word	0x00000000
        /*04e8*/ 	.short	0x010a
        /*04ea*/ 	.byte	0x05
	.zero		1


	//   ....[64]....
        /*04ec*/ 	.word	0x00003020
        /*04f0*/ 	.word	0x000000ff
        /*04f4*/ 	.word	0x00000000
        /*04f8*/ 	.short	0x010a
        /*04fa*/ 	.byte	0x05
	.zero		1


	//   ....[65]....
        /*04fc*/ 	.word	0x000030b0
        /*0500*/ 	.word	0x000000ff
        /*0504*/ 	.word	0x00000000
        /*0508*/ 	.short	0x010a
        /*050a*/ 	.byte	0x05
	.zero		1


	//   ....[66]....
        /*050c*/ 	.word	0x00003140
        /*0510*/ 	.word	0x000000ff
        /*0514*/ 	.word	0x00000000
        /*0518*/ 	.short	0x010a
        /*051a*/ 	.byte	0x05
	.zero		1


	//   ....[67]....
        /*051c*/ 	.word	0x000031d0
        /*0520*/ 	.word	0x000000ff
        /*0524*/ 	.word	0x00000000
        /*0528*/ 	.short	0x010a
        /*052a*/ 	.byte	0x05
	.zero		1


	//   ....[68]....
        /*052c*/ 	.word	0x00003260
        /*0530*/ 	.word	0x000000ff
        /*0534*/ 	.word	0x00000000
        /*0538*/ 	.short	0x010a
        /*053a*/ 	.byte	0x05
	.zero		1


	//   ....[69]....
        /*053c*/ 	.word	0x000032f0
        /*0540*/ 	.word	0x000000ff
        /*0544*/ 	.word	0x00000000
        /*0548*/ 	.short	0x010a
        /*054a*/ 	.byte	0x05
	.zero		1


	//   ....[70]....
        /*054c*/ 	.word	0x00003380
        /*0550*/ 	.word	0x000000ff
        /*0554*/ 	.word	0x00000000
        /*0558*/ 	.short	0x010a
        /*055a*/ 	.byte	0x05
	.zero		1


	//   ....[71]....
        /*055c*/ 	.word	0x00003420
        /*0560*/ 	.word	0x00000000
        /*0564*/ 	.word	0x00000000
        /*0568*/ 	.short	0x010a
        /*056a*/ 	.byte	0xff
	.zero		1


	//   ....[72]....
        /*056c*/ 	.word	0x00003570
        /*0570*/ 	.word	0x000000ff
        /*0574*/ 	.word	0x00000148
        /*0578*/ 	.short	0x010a
        /*057a*/ 	.byte	0x04
	.zero		1


	//   ....[73]....
        /*057c*/ 	.word	0x00003610
        /*0580*/ 	.word	0x000000ff
        /*0584*/ 	.word	0x00000140
        /*0588*/ 	.short	0x010a
        /*058a*/ 	.byte	0x04
	.zero		1


	//   ....[74]....
        /*058c*/ 	.word	0x000036b0
        /*0590*/ 	.word	0x000000ff
        /*0594*/ 	.word	0x00000000
        /*0598*/ 	.short	0x0101
        /*059a*/ 	.byte	0x05
	.zero		1


	//   ....[75]....
        /*059c*/ 	.word	0x000036f0
        /*05a0*/ 	.word	0x000000ff
        /*05a4*/ 	.word	0x00000148
        /*05a8*/ 	.short	0x0106
        /*05aa*/ 	.byte	0x04
	.zero		1


	//   ....[76]....
        /*05ac*/ 	.word	0x00003730
        /*05b0*/ 	.word	0x00000000
        /*05b4*/ 	.word	0x00000148
        /*05b8*/ 	.short	0x010a
        /*05ba*/ 	.byte	0xff
	.zero		1


	//   ....[77]....
        /*05bc*/ 	.word	0x00003c70
        /*05c0*/ 	.word	0x000000ff
        /*05c4*/ 	.word	0x00000140
        /*05c8*/ 	.short	0x010a
        /*05ca*/ 	.byte	0x12
	.zero		1


	//   ....[78]....
        /*05cc*/ 	.word	0x00003d20
        /*05d0*/ 	.word	0x000000ff
        /*05d4*/ 	.word	0x00000000
        /*05d8*/ 	.short	0x0101
        /*05da*/ 	.byte	0x1d
	.zero		1


	//   ....[79]....
        /*05dc*/ 	.word	0x00003d30
        /*05e0*/ 	.word	0x000000ff
        /*05e4*/ 	.word	0x00000160
        /*05e8*/ 	.short	0x010a
        /*05ea*/ 	.byte	0x17
	.zero		1


	//   ....[80]....
        /*05ec*/ 	.word	0x00003dc0
        /*05f0*/ 	.word	0x000000ff
        /*05f4*/ 	.word	0x00000000
        /*05f8*/ 	.short	0x010a
        /*05fa*/ 	.byte	0x04
	.zero		1


	//   ....[81]....
        /*05fc*/ 	.word	0x00003e30
        /*0600*/ 	.word	0x000000ff
        /*0604*/ 	.word	0x00000000
        /*0608*/ 	.short	0x010a
        /*060a*/ 	.byte	0x10
	.zero		1


	//   ....[82]....
        /*060c*/ 	.word	0x00003f70
        /*0610*/ 	.word	0x000000ff
        /*0614*/ 	.word	0x00000000
        /*0618*/ 	.short	0x010a
        /*061a*/ 	.byte	0x04
	.zero		1


	//   ....[83]....
        /*061c*/ 	.word	0x000041c0
        /*0620*/ 	.word	0x000000ff
        /*0624*/ 	.word	0x00000000
        /*0628*/ 	.short	0x010a
        /*062a*/ 	.byte	0x04
	.zero		1


	//   ....[84]....
        /*062c*/ 	.word	0x00004250
        /*0630*/ 	.word	0x000000ff
        /*0634*/ 	.word	0x00000000
        /*0638*/ 	.short	0x010a
        /*063a*/ 	.byte	0x04
	.zero		1


	//   ....[85]....
        /*063c*/ 	.word	0x000047b0
        /*0640*/ 	.word	0x000000ff
        /*0644*/ 	.word	0x00000140
        /*0648*/ 	.short	0x010a
        /*064a*/ 	.byte	0x19
	.zero		1


	//   ....[86]....
        /*064c*/ 	.word	0x00004850
        /*0650*/ 	.word	0x000000ff
        /*0654*/ 	.word	0x00000000
        /*0658*/ 	.short	0x0101
        /*065a*/ 	.byte	0x29
	.zero		1


	//   ....[87]....
        /*065c*/ 	.word	0x00004da0
        /*0660*/ 	.word	0x000000ff
        /*0664*/ 	.word	0x00000138
        /*0668*/ 	.short	0x010a
        /*066a*/ 	.byte	0x19
	.zero		1


	//   ....[88]....
        /*066c*/ 	.word	0x00004f40
        /*0670*/ 	.word	0x000000ff
        /*0674*/ 	.word	0x00000120
        /*0678*/ 	.short	0x010a
        /*067a*/ 	.byte	0x19
	.zero		1


	//   ....[89]....
        /*067c*/ 	.word	0x00005180
        /*0680*/ 	.word	0x000000ff
        /*0684*/ 	.word	0x00000110
        /*0688*/ 	.short	0x010b
        /*068a*/ 	.byte	0x19
	.zero		1


	//   ....[90]....
        /*068c*/ 	.word	0x00005190
        /*0690*/ 	.word	0x000000ff
        /*0694*/ 	.word	0x00000000
        /*0698*/ 	.short	0x0101
        /*069a*/ 	.byte	0x2b
	.zero		1


	//   ....[91]....
        /*069c*/ 	.word	0x000051a0
        /*06a0*/ 	.word	0x000000ff
        /*06a4*/ 	.word	0x00000128
        /*06a8*/ 	.short	0x010a
        /*06aa*/ 	.byte	0x19
	.zero		1


	//   ....[92]....
        /*06ac*/ 	.word	0x00005370
        /*06b0*/ 	.word	0x000000ff
        /*06b4*/ 	.word	0x00000118
        /*06b8*/ 	.short	0x010b
        /*06ba*/ 	.byte	0x19
	.zero		1


	//   ....[93]....
        /*06bc*/ 	.word	0x00005380
        /*06c0*/ 	.word	0x000000ff
        /*06c4*/ 	.word	0x00000000
        /*06c8*/ 	.short	0x0101
        /*06ca*/ 	.byte	0x2a
	.zero		1


	//   ....[94]....
        /*06cc*/ 	.word	0x000053b0
        /*06d0*/ 	.word	0x000000ff
        /*06d4*/ 	.word	0x00000120
        /*06d8*/ 	.short	0x010a
        /*06da*/ 	.byte	0x19
	.zero		1


	//   ....[95]....
        /*06dc*/ 	.word	0x000053f0
        /*06e0*/ 	.word	0x00000000
        /*06e4*/ 	.word	0x00000128
        /*06e8*/ 	.short	0x010a
        /*06ea*/ 	.byte	0xff
	.zero		1


	//   ....[96]....
        /*06ec*/ 	.word	0x000057a0
        /*06f0*/ 	.word	0x000000ff
        /*06f4*/ 	.word	0x00000140
        /*06f8*/ 	.short	0x010a
        /*06fa*/ 	.byte	0x30
	.zero		1


	//   ....[97]....
        /*06fc*/ 	.word	0x00005870
        /*0700*/ 	.word	0x000000ff
        /*0704*/ 	.word	0x00000000
        /*0708*/ 	.short	0x0101
        /*070a*/ 	.byte	0x04
	.zero		1


	//   ....[98]....
        /*070c*/ 	.word	0x00006480
        /*0710*/ 	.word	0x00000000
        /*0714*/ 	.word	0x00000110
        /*0718*/ 	.short	0x010a
        /*071a*/ 	.byte	0xff
	.zero		1


	//   ....[99]....
        /*071c*/ 	.word	0x00006530
        /*0720*/ 	.word	0x00000071
        /*0724*/ 	.word	0x00000150
        /*0728*/ 	.short	0x010a
        /*072a*/ 	.byte	0xff
	.zero		1


	//   ....[100]....
        /*072c*/ 	.word	0x000066f0
        /*0730*/ 	.word	0x00000000
        /*0734*/ 	.word	0x00000110
        /*0738*/ 	.short	0x010a
        /*073a*/ 	.byte	0xff
	.zero		1


	//   ....[101]....
        /*073c*/ 	.word	0x00006820
        /*0740*/ 	.word	0x00000002
        /*0744*/ 	.word	0x00000000
        /*0748*/ 	.short	0x0101
        /*074a*/ 	.byte	0xff
	.zero		1


	//   ....[102]....
        /*074c*/ 	.word	0x00006880
        /*0750*/ 	.word	0x00000071
        /*0754*/ 	.word	0x00000150
        /*0758*/ 	.short	0x010a
        /*075a*/ 	.byte	0xff
	.zero		1


	//   ....[103]....
        /*075c*/ 	.word	0x00007410
        /*0760*/ 	.word	0x00000079
        /*0764*/ 	.word	0x00000110
        /*0768*/ 	.short	0x010a
        /*076a*/ 	.byte	0xff
	.zero		1


	//   ....[104]....
        /*076c*/ 	.word	0x000074e0
        /*0770*/ 	.word	0x00000079
        /*0774*/ 	.word	0x00000110
        /*0778*/ 	.short	0x010a
        /*077a*/ 	.byte	0xff
	.zero		1


	//   ....[105]....
        /*077c*/ 	.word	0x000075f0
        /*0780*/ 	.word	0x00000000
        /*0784*/ 	.word	0x00000000
        /*0788*/ 	.short	0x0101
        /*078a*/ 	.byte	0xff
	.zero		1


	//   ....[106]....
        /*078c*/ 	.word	0x00007a80
        /*0790*/ 	.word	0x000000ff
        /*0794*/ 	.word	0x00000000
        /*0798*/ 	.short	0x0101
        /*079a*/ 	.byte	0x04
	.zero		1


	//   ....[107]....
        /*079c*/ 	.word	0x000082a0
        /*07a0*/ 	.word	0x00000000
        /*07a4*/ 	.word	0x00000088
        /*07a8*/ 	.short	0x010a
        /*07aa*/ 	.byte	0xff
	.zero		1


	//   ....[108]....
        /*07ac*/ 	.word	0x00008300
        /*07b0*/ 	.word	0x00000000
        /*07b4*/ 	.word	0x00000088
        /*07b8*/ 	.short	0x010a
        /*07ba*/ 	.byte	0xff
	.zero		1


	//   ....[109]....
        /*07bc*/ 	.word	0x00008360
        /*07c0*/ 	.word	0x00000000
        /*07c4*/ 	.word	0x00000140
        /*07c8*/ 	.short	0x010a
        /*07ca*/ 	.byte	0xff
	.zero		1


	//   ....[110]....
        /*07cc*/ 	.word	0x000083c0
        /*07d0*/ 	.word	0x00000000
        /*07d4*/ 	.word	0x00000000
        /*07d8*/ 	.short	0x010a
        /*07da*/ 	.byte	0xff
	.zero		1


	//   ....[111]....
        /*07dc*/ 	.word	0x00008420
        /*07e0*/ 	.word	0x00000000
        /*07e4*/ 	.word	0x00000000
        /*07e8*/ 	.short	0x010a
        /*07ea*/ 	.byte	0xff
	.zero		1


	//   ....[112]....
        /*07ec*/ 	.word	0x00008480
        /*07f0*/ 	.word	0x00000000
        /*07f4*/ 	.word	0x00000000
        /*07f8*/ 	.short	0x010a
        /*07fa*/ 	.byte	0xff
	.zero		1


	//   ....[113]....
        /*07fc*/ 	.word	0x000084e0
        /*0800*/ 	.word	0x00000000
        /*0804*/ 	.word	0x00000000
        /*0808*/ 	.short	0x010a
        /*080a*/ 	.byte	0xff
	.zero		1


	//   ....[114]....
        /*080c*/ 	.word	0x00008540
        /*0810*/ 	.word	0x00000000
        /*0814*/ 	.word	0x00000000
        /*0818*/ 	.short	0x010a
        /*081a*/ 	.byte	0xff
	.zero		1


	//   ....[115]....
        /*081c*/ 	.word	0x000085a0
        /*0820*/ 	.word	0x00000000
        /*0824*/ 	.word	0x00000000
        /*0828*/ 	.short	0x010a
        /*082a*/ 	.byte	0xff
	.zero		1


	//   ....[116]....
        /*082c*/ 	.word	0x00008600
        /*0830*/ 	.word	0x00000000
        /*0834*/ 	.word	0x00000000
        /*0838*/ 	.short	0x010a
        /*083a*/ 	.byte	0xff
	.zero		1


	//   ....[117]....
        /*083c*/ 	.word	0x00008660
        /*0840*/ 	.word	0x00000000
        /*0844*/ 	.word	0x00000000
        /*0848*/ 	.short	0x010a
        /*084a*/ 	.byte	0xff
	.zero		1


	//   ....[118]....
        /*084c*/ 	.word	0x000086c0
        /*0850*/ 	.word	0x00000000
        /*0854*/ 	.word	0x00000000
        /*0858*/ 	.short	0x010a
        /*085a*/ 	.byte	0xff
	.zero		1


	//   ....[119]....
        /*085c*/ 	.word	0x00008720
        /*0860*/ 	.word	0x00000000
        /*0864*/ 	.word	0x00000000
        /*0868*/ 	.short	0x010a
        /*086a*/ 	.byte	0xff
	.zero		1


	//   ....[120]....
        /*086c*/ 	.word	0x00008780
        /*0870*/ 	.word	0x00000000
        /*0874*/ 	.word	0x00000000
        /*0878*/ 	.short	0x010a
        /*087a*/ 	.byte	0xff
	.zero		1


	//   ....[121]....
        /*087c*/ 	.word	0x000087e0
        /*0880*/ 	.word	0x00000000
        /*0884*/ 	.word	0x00000000
        /*0888*/ 	.short	0x010a
        /*088a*/ 	.byte	0xff
	.zero		1


	//   ....[122]....
        /*088c*/ 	.word	0x00008840
        /*0890*/ 	.word	0x00000000
        /*0894*/ 	.word	0x00000000
        /*0898*/ 	.short	0x010a
        /*089a*/ 	.byte	0xff
	.zero		1


	//   ....[123]....
        /*089c*/ 	.word	0x000088a0
        /*08a0*/ 	.word	0x00000000
        /*08a4*/ 	.word	0x00000000
        /*08a8*/ 	.short	0x010a
        /*08aa*/ 	.byte	0xff
	.zero		1


	//   ....[124]....
        /*08ac*/ 	.word	0x00008900
        /*08b0*/ 	.word	0x00000000
        /*08b4*/ 	.word	0x00000000
        /*08b8*/ 	.short	0x010a
        /*08ba*/ 	.byte	0xff
	.zero		1


	//   ....[125]....
        /*08bc*/ 	.word	0x00008960
        /*08c0*/ 	.word	0x00000000
        /*08c4*/ 	.word	0x00000000
        /*08c8*/ 	.short	0x010a
        /*08ca*/ 	.byte	0xff
	.zero		1


	//   ....[126]....
        /*08cc*/ 	.word	0x000089c0
        /*08d0*/ 	.word	0x00000004
        /*08d4*/ 	.word	0x00000148
        /*08d8*/ 	.short	0x010a
        /*08da*/ 	.byte	0xff
	.zero		1


	//   ....[127]....
        /*08dc*/ 	.word	0x00008a20
        /*08e0*/ 	.word	0x00000004
        /*08e4*/ 	.word	0x00000140
        /*08e8*/ 	.short	0x010a
        /*08ea*/ 	.byte	0xff
	.zero		1


	//   ....[128]....
        /*08ec*/ 	.word	0x00008a80
        /*08f0*/ 	.word	0x00000000
        /*08f4*/ 	.word	0x00000140
        /*08f8*/ 	.short	0x010a
        /*08fa*/ 	.byte	0xff
	.zero		1


	//   ....[129]....
        /*08fc*/ 	.word	0x00008ae0
        /*0900*/ 	.word	0x00000005
        /*0904*/ 	.word	0x00000160
        /*0908*/ 	.short	0x010a
        /*090a*/ 	.byte	0xff
	.zero		1


	//   ....[130]....
        /*090c*/ 	.word	0x00008b40
        /*0910*/ 	.word	0x00000000
        /*0914*/ 	.word	0x00000000
        /*0918*/ 	.short	0x010a
        /*091a*/ 	.byte	0xff
	.zero		1


	//   ....[131]....
        /*091c*/ 	.word	0x00008ba0
        /*0920*/ 	.word	0x00000000
        /*0924*/ 	.word	0x00000000
        /*0928*/ 	.short	0x010a
        /*092a*/ 	.byte	0xff
	.zero		1


	//   ....[132]....
        /*092c*/ 	.word	0x00008c00
        /*0930*/ 	.word	0x00000000
        /*0934*/ 	.word	0x00000000
        /*0938*/ 	.short	0x010a
        /*093a*/ 	.byte	0xff
	.zero		1


	//   ....[133]....
        /*093c*/ 	.word	0x00008c60
        /*0940*/ 	.word	0x00000002
        /*0944*/ 	.word	0x00000140
        /*0948*/ 	.short	0x010a
        /*094a*/ 	.byte	0xff
	.zero		1


	//   ....[134]....
        /*094c*/ 	.word	0x00008cc0
        /*0950*/ 	.word	0x00000002
        /*0954*/ 	.word	0x00000138
        /*0958*/ 	.short	0x010a
        /*095a*/ 	.byte	0xff
	.zero		1


	//   ....[135]....
        /*095c*/ 	.word	0x00008d20
        /*0960*/ 	.word	0x00000003
        /*0964*/ 	.word	0x00000120
        /*0968*/ 	.short	0x010a
        /*096a*/ 	.byte	0xff
	.zero		1


	//   ....[136]....
        /*096c*/ 	.word	0x00008d80
        /*0970*/ 	.word	0x00000003
        /*0974*/ 	.word	0x00000128
        /*0978*/ 	.short	0x010a
        /*097a*/ 	.byte	0xff
	.zero		1


	//   ....[137]....
        /*097c*/ 	.word	0x00008de0
        /*0980*/ 	.word	0x00000000
        /*0984*/ 	.word	0x00000120
        /*0988*/ 	.short	0x010a
        /*098a*/ 	.byte	0xff
	.zero		1


	//   ....[138]....
        /*098c*/ 	.word	0x00008e40
        /*0990*/ 	.word	0x00000000
        /*0994*/ 	.word	0x00000140
        /*0998*/ 	.short	0x010a
        /*099a*/ 	.byte	0xff
	.zero		1


	//   ....[139]....
        /*099c*/ 	.word	0x00008e90
        /*09a0*/ 	.word	0x00000000
        /*09a4*/ 	.word	0x00000110
        /*09a8*/ 	.short	0x010a
        /*09aa*/ 	.byte	0xff
	.zero		1


	//   ....[140]....
        /*09ac*/ 	.word	0x00008ee0
        /*09b0*/ 	.word	0x00000071
        /*09b4*/ 	.word	0x00000150
        /*09b8*/ 	.short	0x010a
        /*09ba*/ 	.byte	0xff
	.zero		1


	//   ....[141]....
        /*09bc*/ 	.word	0x00008f30
        /*09c0*/ 	.word	0x00000079
        /*09c4*/ 	.word	0x00000110
        /*09c8*/ 	.short	0x010a
        /*09ca*/ 	.byte	0xff
	.zero		1


	//----- nvinfo : EIATTR_NUM_MBARRIERS
	.align		4
.L_47:
        /*09cc*/ 	.byte	0x03, 0x38
        /*09ce*/ 	.short	0x002e


	//----- nvinfo : EIATTR_EXIT_INSTR_OFFSETS
	.align		4
        /*09d0*/ 	.byte	0x04, 0x1c
        /*09d2*/ 	.short	(.L_49 - .L_48)


	//   ....[0]....
.L_48:
        /*09d4*/ 	.word	0x00003450


	//   ....[1]....
        /*09d8*/ 	.word	0x00003700


	//   ....[2]....
        /*09dc*/ 	.word	0x00003760


	//   ....[3]....
        /*09e0*/ 	.word	0x000044c0


	//   ....[4]....
        /*09e4*/ 	.word	0x00005420


	//   ....[5]....
        /*09e8*/ 	.word	0x00005460


	//   ....[6]....
        /*09ec*/ 	.word	0x00008280


	//----- nvinfo : EIATTR_MAX_THREADS
	.align		4
.L_49:
        /*09f0*/ 	.byte	0x04, 0x05
        /*09f2*/ 	.short	(.L_51 - .L_50)
.L_50:
        /*09f4*/ 	.word	0x00000100
        /*09f8*/ 	.word	0x00000001
        /*09fc*/ 	.word	0x00000001


	//----- nvinfo : EIATTR_CRS_STACK_SIZE
	.align		4
.L_51:
        /*0a00*/ 	.byte	0x04, 0x1e
        /*0a02*/ 	.short	(.L_53 - .L_52)
.L_52:
        /*0a04*/ 	.word	0x00000000


	//----- nvinfo : EIATTR_CBANK_PARAM_SIZE
	.align		4
.L_53:
        /*0a08*/ 	.byte	0x03, 0x19
        /*0a0a*/ 	.short	0x0800


	//----- nvinfo : EIATTR_PARAM_CBANK
	.align		4
        /*0a0c*/ 	.byte	0x04, 0x0a
        /*0a0e*/ 	.short	(.L_55 - .L_54)
	.align		4
.L_54:
        /*0a10*/ 	.word	index@(.nv.constant0._ZN7cutlass13device_kernelINS_4conv6kernel13ConvUniversalINS1_16ConvProblemShapeILNS1_8OperatorE0ELi2EEENS1_10collective14CollectiveConvINS1_47MainloopSm100TmaUmmaWarpSpecializedImplicitGemmILS5_0ELi17ELi2ELi1ELi2EN4cute5tupleIJNSA_1CILi2EEENSC_ILi1EEESE_EEEEENSB_IJNSC_ILi64EEENSC_ILi128EEENSB_IJSH_EEEEEENS_12float_e4m3_tESL_NSA_8TiledMMAINSA_8MMA_AtomIJNSA_10MMA_TraitsINSA_19SM100_MMA_F8F6F4_SSEJSL_SL_fSH_SI_NSA_17integral_constantINSA_4UMMA5MajorELSS_0EEEST_NSQ_INSR_7ScaleInELSU_0EEESV_EEEEEENSA_6LayoutINSB_IJSE_SE_SE_EEENSB_IJNSC_ILi0EEES10_S10_EEEEENSB_IJNSA_10UnderscoreES13_S13_EEEEENS7_6detail27Sm100ImplicitGemmTileTraitsINSA_20SM90_TMA_LOAD_IM2COLENSA_14ComposedLayoutINSA_7SwizzleILi2ELi4ELi3EEENSA_18smem_ptr_flag_bitsILi8EEENSY_INSB_IJNSC_ILi8EEESH_EEENSB_IJSH_SE_EEEEEEEvEENS17_INSA_23SM90_TMA_LOAD_MULTICASTES1I_vEEEENS_8epilogue10collective18CollectiveEpilogueINS1N_23Sm100TmaWarpSpecializedILi2ELi2ELi32ELb0ELb0EEEJSK_NSB_IJNSY_ISH_SE_EES1S_EEESL_NSB_IJNSB_IJlllEEESE_S10_EEESL_S1V_NS1N_6fusion15FusionCallbacksIS1R_NS1W_17LinearCombinationISL_fSL_fLNS_15FloatRoundStyleE2EEESK_S1T_JEEENSA_5SM1004TMEM4LOAD26SM100_TMEM_LOAD_16dp32b32xES18_S1I_NSA_39AutoVectorizingCopyWithAssumedAlignmentILi128EEENSA_21SM90_TMA_STORE_IM2COLES1I_S27_S27_EEEvvEEEEvNT_6ParamsE)
        /*0a14*/ 	.short	0x0380
        /*0a16*/ 	.short	0x0800


	//----- nvinfo : EIATTR_SW_WAR
	.align		4
.L_55:
        /*0a18*/ 	.byte	0x04, 0x36
        /*0a1a*/ 	.short	(.L_57 - .L_56)
.L_56:
        /*0a1c*/ 	.word	0x00000008
.L_57:


//--------------------- .nv.callgraph             --------------------------
	.section	.nv.callgraph,"",@"SHT_CUDA_CALLGRAPH"
	.align	4
	.sectionentsize	8
	.align		4
        /*0000*/ 	.word	0x00000000
	.align		4
        /*0004*/ 	.word	0xffffffff
	.align		4
        /*0008*/ 	.word	index@(_ZN7cutlass13device_kernelINS_4conv6kernel13ConvUniversalINS1_16ConvProblemShapeILNS1_8OperatorE0ELi2EEENS1_10collective14CollectiveConvINS1_47MainloopSm100TmaUmmaWarpSpecializedImplicitGemmILS5_0ELi17ELi2ELi1ELi2EN4cute5tupleIJNSA_1CILi2EEENSC_ILi1EEESE_EEEEENSB_IJNSC_ILi64EEENSC_ILi128EEENSB_IJSH_EEEEEENS_12float_e4m3_tESL_NSA_8TiledMMAINSA_8MMA_AtomIJNSA_10MMA_TraitsINSA_19SM100_MMA_F8F6F4_SSEJSL_SL_fSH_SI_NSA_17integral_constantINSA_4UMMA5MajorELSS_0EEEST_NSQ_INSR_7ScaleInELSU_0EEESV_EEEEEENSA_6LayoutINSB_IJSE_SE_SE_EEENSB_IJNSC_ILi0EEES10_S10_EEEEENSB_IJNSA_10UnderscoreES13_S13_EEEEENS7_6detail27Sm100ImplicitGemmTileTraitsINSA_20SM90_TMA_LOAD_IM2COLENSA_14ComposedLayoutINSA_7SwizzleILi2ELi4ELi3EEENSA_18smem_ptr_flag_bitsILi8EEENSY_INSB_IJNSC_ILi8EEESH_EEENSB_IJSH_SE_EEEEEEEvEENS17_INSA_23SM90_TMA_LOAD_MULTICASTES1I_vEEEENS_8epilogue10collective18CollectiveEpilogueINS1N_23Sm100TmaWarpSpecializedILi2ELi2ELi32ELb0ELb0EEEJSK_NSB_IJNSY_ISH_SE_EES1S_EEESL_NSB_IJNSB_IJlllEEESE_S10_EEESL_S1V_NS1N_6fusion15FusionCallbacksIS1R_NS1W_17LinearCombinationISL_fSL_fLNS_15FloatRoundStyleE2EEESK_S1T_JEEENSA_5SM1004TMEM4LOAD26SM100_TMEM_LOAD_16dp32b32xES18_S1I_NSA_39AutoVectorizingCopyWithAssumedAlignmentILi128EEENSA_21SM90_TMA_STORE_IM2COLES1I_S27_S27_EEEvvEEEEvNT_6ParamsE)
	.align		4
        /*000c*/ 	.word	index@(__assertfail)
	.align		4
        /*0010*/ 	.word	0x00000000
	.align		4
        /*0014*/ 	.word	0xfffffffe
	.align		4
        /*0018*/ 	.word	0x00000000
	.align		4
        /*001c*/ 	.word	0xfffffffd
	.align		4
        /*0020*/ 	.word	0x00000000
	.align		4
        /*0024*/ 	.word	0xfffffffc


//--------------------- .nv.constant4             --------------------------
	.section	.nv.constant4,"a",@progbits
	.align	8
	.align		8
.nv.constant4:
        /*0000*/ 	.dword	__assertfail
	.align		8
        /*0008*/ 	.dword	__unnamed_1
	.align		8
        /*0010*/ 	.dword	__unnamed_2
	.align		8
        /*0018*/ 	.dword	_ZN39_INTERNAL_bf571961_4_k_cu_789c5a8c_33384cuda3std3__45__cpo5beginE
	.align		8
        /*0020*/ 	.dword	_ZN39_INTERNAL_bf571961_4_k_cu_789c5a8c_33384cuda3std3__45__cpo3endE
	.align		8
        /*0028*/ 	.dword	_ZN39_INTERNAL_bf571961_4_k_cu_789c5a8c_33384cuda3std3__45__cpo6cbeginE
	.align		8
        /*0030*/ 	.dword	_ZN39_INTERNAL_bf571961_4_k_cu_789c5a8c_33384cuda3std3__45__cpo4cendE
	.align		8
        /*0038*/ 	.dword	_ZN39_INTERNAL_bf571961_4_k_cu_789c5a8c_33384cuda3std3__441_GLOBAL__N__bf571961_4_k_cu_789c5a8c_33386ignoreE
	.align		8
        /*0040*/ 	.dword	_ZN39_INTERNAL_bf571961_4_k_cu_789c5a8c_33384cuda3std3__419piecewise_constructE
	.align		8
        /*0048*/ 	.dword	_ZN39_INTERNAL_bf571961_4_k_cu_789c5a8c_33384cuda3std3__48in_placeE
	.align		8
        /*0050*/ 	.dword	_ZN39_INTERNAL_bf571961_4_k_cu_789c5a8c_33384cuda3std6ranges3__45__cpo4swapE
	.align		8
        /*0058*/ 	.dword	_ZN39_INTERNAL_bf571961_4_k_cu_789c5a8c_33384cuda3std6ranges3__45__cpo9iter_moveE
	.align		8
        /*0060*/ 	.dword	_ZN39_INTERNAL_bf571961_4_k_cu_789c5a8c_33384cute7productE
	.align		8
        /*0068*/ 	.dword	_ZN39_INTERNAL_bf571961_4_k_cu_789c5a8c_33384cute1_E
	.align		8
        /*0070*/ 	.dword	$str$27
	.align		8
        /*0078*/ 	.dword	$str$28
	.align		8
        /*0080*/ 	.dword	$str$29
	.align		8
        /*0088*/ 	.dword	$str$30


//--------------------- .text._ZN7cutlass13device_kernelINS_4conv6kernel13ConvUniversalINS1_16ConvProblemShapeILNS1_8OperatorE0ELi2EEENS1_10collective14CollectiveConvINS1_47MainloopSm100TmaUmmaWarpSpecializedImplicitGemmILS5_0ELi17ELi2ELi1ELi2EN4cute5tupleIJNSA_1CILi2EEENSC_ILi1EEESE_EEEEENSB_IJNSC_ILi64EEENSC_ILi128EEENSB_IJSH_EEEEEENS_12float_e4m3_tESL_NSA_8TiledMMAINSA_8MMA_AtomIJNSA_10MMA_TraitsINSA_19SM100_MMA_F8F6F4_SSEJSL_SL_fSH_SI_NSA_17integral_constantINSA_4UMMA5MajorELSS_0EEEST_NSQ_INSR_7ScaleInELSU_0EEESV_EEEEEENSA_6LayoutINSB_IJSE_SE_SE_EEENSB_IJNSC_ILi0EEES10_S10_EEEEENSB_IJNSA_10UnderscoreES13_S13_EEEEENS7_6detail27Sm100ImplicitGemmTileTraitsINSA_20SM90_TMA_LOAD_IM2COLENSA_14ComposedLayoutINSA_7SwizzleILi2ELi4ELi3EEENSA_18smem_ptr_flag_bitsILi8EEENSY_INSB_IJNSC_ILi8EEESH_EEENSB_IJSH_SE_EEEEEEEvEENS17_INSA_23SM90_TMA_LOAD_MULTICASTES1I_vEEEENS_8epilogue10collective18CollectiveEpilogueINS1N_23Sm100TmaWarpSpecializedILi2ELi2ELi32ELb0ELb0EEEJSK_NSB_IJNSY_ISH_SE_EES1S_EEESL_NSB_IJNSB_IJlllEEESE_S10_EEESL_S1V_NS1N_6fusion15FusionCallbacksIS1R_NS1W_17LinearCombinationISL_fSL_fLNS_15FloatRoundStyleE2EEESK_S1T_JEEENSA_5SM1004TMEM4LOAD26SM100_TMEM_LOAD_16dp32b32xES18_S1I_NSA_39AutoVectorizingCopyWithAssumedAlignmentILi128EEENSA_21SM90_TMA_STORE_IM2COLES1I_S27_S27_EEEvvEEEEvNT_6ParamsE --------------------------
	.section	.text._ZN7cutlass13device_kernelINS_4conv6kernel13ConvUniversalINS1_16ConvProblemShapeILNS1_8OperatorE0ELi2EEENS1_10collective14CollectiveConvINS1_47MainloopSm100TmaUmmaWarpSpecializedImplicitGemmILS5_0ELi17ELi2ELi1ELi2EN4cute5tupleIJNSA_1CILi2EEENSC_ILi1EEESE_EEEEENSB_IJNSC_ILi64EEENSC_ILi128EEENSB_IJSH_EEEEEENS_12float_e4m3_tESL_NSA_8TiledMMAINSA_8MMA_AtomIJNSA_10MMA_TraitsINSA_19SM100_MMA_F8F6F4_SSEJSL_SL_fSH_SI_NSA_17integral_constantINSA_4UMMA5MajorELSS_0EEEST_NSQ_INSR_7ScaleInELSU_0EEESV_EEEEEENSA_6LayoutINSB_IJSE_SE_SE_EEENSB_IJNSC_ILi0EEES10_S10_EEEEENSB_IJNSA_10UnderscoreES13_S13_EEEEENS7_6detail27Sm100ImplicitGemmTileTraitsINSA_20SM90_TMA_LOAD_IM2COLENSA_14ComposedLayoutINSA_7SwizzleILi2ELi4ELi3EEENSA_18smem_ptr_flag_bitsILi8EEENSY_INSB_IJNSC_ILi8EEESH_EEENSB_IJSH_SE_EEEEEEEvEENS17_INSA_23SM90_TMA_LOAD_MULTICASTES1I_vEEEENS_8epilogue10collective18CollectiveEpilogueINS1N_23Sm100TmaWarpSpecializedILi2ELi2ELi32ELb0ELb0EEEJSK_NSB_IJNSY_ISH_SE_EES1S_EEESL_NSB_IJNSB_IJlllEEESE_S10_EEESL_S1V_NS1N_6fusion15FusionCallbacksIS1R_NS1W_17LinearCombinationISL_fSL_fLNS_15FloatRoundStyleE2EEESK_S1T_JEEENSA_5SM1004TMEM4LOAD26SM100_TMEM_LOAD_16dp32b32xES18_S1I_NSA_39AutoVectorizingCopyWithAssumedAlignmentILi128EEENSA_21SM90_TMA_STORE_IM2COLES1I_S27_S27_EEEvvEEEEvNT_6ParamsE,"ax",@progbits
	.align	128
.text._ZN7cutlass13device_kernelINS_4conv6kernel13ConvUniversalINS1_16ConvProblemShapeILNS1_8OperatorE0ELi2EEENS1_10collective14CollectiveConvINS1_47MainloopSm100TmaUmmaWarpSpecializedImplicitGemmILS5_0ELi17ELi2ELi1ELi2EN4cute5tupleIJNSA_1CILi2EEENSC_ILi1EEESE_EEEEENSB_IJNSC_ILi64EEENSC_ILi128EEENSB_IJSH_EEEEEENS_12float_e4m3_tESL_NSA_8TiledMMAINSA_8MMA_AtomIJNSA_10MMA_TraitsINSA_19SM100_MMA_F8F6F4_SSEJSL_SL_fSH_SI_NSA_17integral_constantINSA_4UMMA5MajorELSS_0EEEST_NSQ_INSR_7ScaleInELSU_0EEESV_EEEEEENSA_6LayoutINSB_IJSE_SE_SE_EEENSB_IJNSC_ILi0EEES10_S10_EEEEENSB_IJNSA_10UnderscoreES13_S13_EEEEENS7_6detail27Sm100ImplicitGemmTileTraitsINSA_20SM90_TMA_LOAD_IM2COLENSA_14ComposedLayoutINSA_7SwizzleILi2ELi4ELi3EEENSA_18smem_ptr_flag_bitsILi8EEENSY_INSB_IJNSC_ILi8EEESH_EEENSB_IJSH_SE_EEEEEEEvEENS17_INSA_23SM90_TMA_LOAD_MULTICASTES1I_vEEEENS_8epilogue10collective18CollectiveEpilogueINS1N_23Sm100TmaWarpSpecializedILi2ELi2ELi32ELb0ELb0EEEJSK_NSB_IJNSY_ISH_SE_EES1S_EEESL_NSB_IJNSB_IJlllEEESE_S10_EEESL_S1V_NS1N_6fusion15FusionCallbacksIS1R_NS1W_17LinearCombinationISL_fSL_fLNS_15FloatRoundStyleE2EEESK_S1T_JEEENSA_5SM1004TMEM4LOAD26SM100_TMEM_LOAD_16dp32b32xES18_S1I_NSA_39AutoVectorizingCopyWithAssumedAlignmentILi128EEENSA_21SM90_TMA_STORE_IM2COLES1I_S27_S27_EEEvvEEEEvNT_6ParamsE:
        .type           _ZN7cutlass13device_kernelINS_4conv6kernel13ConvUniversalINS1_16ConvProblemShapeILNS1_8OperatorE0ELi2EEENS1_10collective14CollectiveConvINS1_47MainloopSm100TmaUmmaWarpSpecializedImplicitGemmILS5_0ELi17ELi2ELi1ELi2EN4cute5tupleIJNSA_1CILi2EEENSC_ILi1EEESE_EEEEENSB_IJNSC_ILi64EEENSC_ILi128EEENSB_IJSH_EEEEEENS_12float_e4m3_tESL_NSA_8TiledMMAINSA_8MMA_AtomIJNSA_10MMA_TraitsINSA_19SM100_MMA_F8F6F4_SSEJSL_SL_fSH_SI_NSA_17integral_constantINSA_4UMMA5MajorELSS_0EEEST_NSQ_INSR_7ScaleInELSU_0EEESV_EEEEEENSA_6LayoutINSB_IJSE_SE_SE_EEENSB_IJNSC_ILi0EEES10_S10_EEEEENSB_IJNSA_10UnderscoreES13_S13_EEEEENS7_6detail27Sm100ImplicitGemmTileTraitsINSA_20SM90_TMA_LOAD_IM2COLENSA_14ComposedLayoutINSA_7SwizzleILi2ELi4ELi3EEENSA_18smem_ptr_flag_bitsILi8EEENSY_INSB_IJNSC_ILi8EEESH_EEENSB_IJSH_SE_EEEEEEEvEENS17_INSA_23SM90_TMA_LOAD_MULTICASTES1I_vEEEENS_8epilogue10collective18CollectiveEpilogueINS1N_23Sm100TmaWarpSpecializedILi2ELi2ELi32ELb0ELb0EEEJSK_NSB_IJNSY_ISH_SE_EES1S_EEESL_NSB_IJNSB_IJlllEEESE_S10_EEESL_S1V_NS1N_6fusion15FusionCallbacksIS1R_NS1W_17LinearCombinationISL_fSL_fLNS_15FloatRoundStyleE2EEESK_S1T_JEEENSA_5SM1004TMEM4LOAD26SM100_TMEM_LOAD_16dp32b32xES18_S1I_NSA_39AutoVectorizingCopyWithAssumedAlignmentILi128EEENSA_21SM90_TMA_STORE_IM2COLES1I_S27_S27_EEEvvEEEEvNT_6ParamsE,@function
        .size           _ZN7cutlass13device_kernelINS_4conv6kernel13ConvUniversalINS1_16ConvProblemShapeILNS1_8OperatorE0ELi2EEENS1_10collective14CollectiveConvINS1_47MainloopSm100TmaUmmaWarpSpecializedImplicitGemmILS5_0ELi17ELi2ELi1ELi2EN4cute5tupleIJNSA_1CILi2EEENSC_ILi1EEESE_EEEEENSB_IJNSC_ILi64EEENSC_ILi128EEENSB_IJSH_EEEEEENS_12float_e4m3_tESL_NSA_8TiledMMAINSA_8MMA_AtomIJNSA_10MMA_TraitsINSA_19SM100_MMA_F8F6F4_SSEJSL_SL_fSH_SI_NSA_17integral_constantINSA_4UMMA5MajorELSS_0EEEST_NSQ_INSR_7ScaleInELSU_0EEESV_EEEEEENSA_6LayoutINSB_IJSE_SE_SE_EEENSB_IJNSC_ILi0EEES10_S10_EEEEENSB_IJNSA_10UnderscoreES13_S13_EEEEENS7_6detail27Sm100ImplicitGemmTileTraitsINSA_20SM90_TMA_LOAD_IM2COLENSA_14ComposedLayoutINSA_7SwizzleILi2ELi4ELi3EEENSA_18smem_ptr_flag_bitsILi8EEENSY_INSB_IJNSC_ILi8EEESH_EEENSB_IJSH_SE_EEEEEEEvEENS17_INSA_23SM90_TMA_LOAD_MULTICASTES1I_vEEEENS_8epilogue10collective18CollectiveEpilogueINS1N_23Sm100TmaWarpSpecializedILi2ELi2ELi32ELb0ELb0EEEJSK_NSB_IJNSY_ISH_SE_EES1S_EEESL_NSB_IJNSB_IJlllEEESE_S10_EEESL_S1V_NS1N_6fusion15FusionCallbacksIS1R_NS1W_17LinearCombinationISL_fSL_fLNS_15FloatRoundStyleE2EEESK_S1T_JEEENSA_5SM1004TMEM4LOAD26SM100_TMEM_LOAD_16dp32b32xES18_S1I_NSA_39AutoVectorizingCopyWithAssumedAlignmentILi128EEENSA_21SM90_TMA_STORE_IM2COLES1I_S27_S27_EEEvvEEEEvNT_6ParamsE,(.L_x_180 - _ZN7cutlass13device_kernelINS_4conv6kernel13ConvUniversalINS1_16ConvProblemShapeILNS1_8OperatorE0ELi2EEENS1_10collective14CollectiveConvINS1_47MainloopSm100TmaUmmaWarpSpecializedImplicitGemmILS5_0ELi17ELi2ELi1ELi2EN4cute5tupleIJNSA_1CILi2EEENSC_ILi1EEESE_EEEEENSB_IJNSC_ILi64EEENSC_ILi128EEENSB_IJSH_EEEEEENS_12float_e4m3_tESL_NSA_8TiledMMAINSA_8MMA_AtomIJNSA_10MMA_TraitsINSA_19SM100_MMA_F8F6F4_SSEJSL_SL_fSH_SI_NSA_17integral_constantINSA_4UMMA5MajorELSS_0EEEST_NSQ_INSR_7ScaleInELSU_0EEESV_EEEEEENSA_6LayoutINSB_IJSE_SE_SE_EEENSB_IJNSC_ILi0EEES10_S10_EEEEENSB_IJNSA_10UnderscoreES13_S13_EEEEENS7_6detail27Sm100ImplicitGemmTileTraitsINSA_20SM90_TMA_LOAD_IM2COLENSA_14ComposedLayoutINSA_7SwizzleILi2ELi4ELi3EEENSA_18smem_ptr_flag_bitsILi8EEENSY_INSB_IJNSC_ILi8EEESH_EEENSB_IJSH_SE_EEEEEEEvEENS17_INSA_23SM90_TMA_LOAD_MULTICASTES1I_vEEEENS_8epilogue10collective18CollectiveEpilogueINS1N_23Sm100TmaWarpSpecializedILi2ELi2ELi32ELb0ELb0EEEJSK_NSB_IJNSY_ISH_SE_EES1S_EEESL_NSB_IJNSB_IJlllEEESE_S10_EEESL_S1V_NS1N_6fusion15FusionCallbacksIS1R_NS1W_17LinearCombinationISL_fSL_fLNS_15FloatRoundStyleE2EEESK_S1T_JEEENSA_5SM1004TMEM4LOAD26SM100_TMEM_LOAD_16dp32b32xES18_S1I_NSA_39AutoVectorizingCopyWithAssumedAlignmentILi128EEENSA_21SM90_TMA_STORE_IM2COLES1I_S27_S27_EEEvvEEEEvNT_6ParamsE)
        .other          _ZN7cutlass13device_kernelINS_4conv6kernel13ConvUniversalINS1_16ConvProblemShapeILNS1_8OperatorE0ELi2EEENS1_10collective14CollectiveConvINS1_47MainloopSm100TmaUmmaWarpSpecializedImplicitGemmILS5_0ELi17ELi2ELi1ELi2EN4cute5tupleIJNSA_1CILi2EEENSC_ILi1EEESE_EEEEENSB_IJNSC_ILi64EEENSC_ILi128EEENSB_IJSH_EEEEEENS_12float_e4m3_tESL_NSA_8TiledMMAINSA_8MMA_AtomIJNSA_10MMA_TraitsINSA_19SM100_MMA_F8F6F4_SSEJSL_SL_fSH_SI_NSA_17integral_constantINSA_4UMMA5MajorELSS_0EEEST_NSQ_INSR_7ScaleInELSU_0EEESV_EEEEEENSA_6LayoutINSB_IJSE_SE_SE_EEENSB_IJNSC_ILi0EEES10_S10_EEEEENSB_IJNSA_10UnderscoreES13_S13_EEEEENS7_6detail27Sm100ImplicitGemmTileTraitsINSA_20SM90_TMA_LOAD_IM2COLENSA_14ComposedLayoutINSA_7SwizzleILi2ELi4ELi3EEENSA_18smem_ptr_flag_bitsILi8EEENSY_INSB_IJNSC_ILi8EEESH_EEENSB_IJSH_SE_EEEEEEEvEENS17_INSA_23SM90_TMA_LOAD_MULTICASTES1I_vEEEENS_8epilogue10collective18CollectiveEpilogueINS1N_23Sm100TmaWarpSpecializedILi2ELi2ELi32ELb0ELb0EEEJSK_NSB_IJNSY_ISH_SE_EES1S_EEESL_NSB_IJNSB_IJlllEEESE_S10_EEESL_S1V_NS1N_6fusion15FusionCallbacksIS1R_NS1W_17LinearCombinationISL_fSL_fLNS_15FloatRoundStyleE2EEESK_S1T_JEEENSA_5SM1004TMEM4LOAD26SM100_TMEM_LOAD_16dp32b32xES18_S1I_NSA_39AutoVectorizingCopyWithAssumedAlignmentILi128EEENSA_21SM90_TMA_STORE_IM2COLES1I_S27_S27_EEEvvEEEEvNT_6ParamsE,@"STO_CUDA_ENTRY STV_DEFAULT"
_ZN7cutlass13device_kernelINS_4conv6kernel13ConvUniversalINS1_16ConvProblemShapeILNS1_8OperatorE0ELi2EEENS1_10collective14CollectiveConvINS1_47MainloopSm100TmaUmmaWarpSpecializedImplicitGemmILS5_0ELi17ELi2ELi1ELi2EN4cute5tupleIJNSA_1CILi2EEENSC_ILi1EEESE_EEEEENSB_IJNSC_ILi64EEENSC_ILi128EEENSB_IJSH_EEEEEENS_12float_e4m3_tESL_NSA_8TiledMMAINSA_8MMA_AtomIJNSA_10MMA_TraitsINSA_19SM100_MMA_F8F6F4_SSEJSL_SL_fSH_SI_NSA_17integral_constantINSA_4UMMA5MajorELSS_0EEEST_NSQ_INSR_7ScaleInELSU_0EEESV_EEEEEENSA_6LayoutINSB_IJSE_SE_SE_EEENSB_IJNSC_ILi0EEES10_S10_EEEEENSB_IJNSA_10UnderscoreES13_S13_EEEEENS7_6detail27Sm100ImplicitGemmTileTraitsINSA_20SM90_TMA_LOAD_IM2COLENSA_14ComposedLayoutINSA_7SwizzleILi2ELi4ELi3EEENSA_18smem_ptr_flag_bitsILi8EEENSY_INSB_IJNSC_ILi8EEESH_EEENSB_IJSH_SE_EEEEEEEvEENS17_INSA_23SM90_TMA_LOAD_MULTICASTES1I_vEEEENS_8epilogue10collective18CollectiveEpilogueINS1N_23Sm100TmaWarpSpecializedILi2ELi2ELi32ELb0ELb0EEEJSK_NSB_IJNSY_ISH_SE_EES1S_EEESL_NSB_IJNSB_IJlllEEESE_S10_EEESL_S1V_NS1N_6fusion15FusionCallbacksIS1R_NS1W_17LinearCombinationISL_fSL_fLNS_15FloatRoundStyleE2EEESK_S1T_JEEENSA_5SM1004TMEM4LOAD26SM100_TMEM_LOAD_16dp32b32xES18_S1I_NSA_39AutoVectorizingCopyWithAssumedAlignmentILi128EEENSA_21SM90_TMA_STORE_IM2COLES1I_S27_S27_EEEvvEEEEvNT_6ParamsE:
[----:B------:R-:W1:Y:S01]  /*0000*/  LDC R1, c[0x0][0x37c] ;  /* 0x0000df00ff017b82 */ /* 0x000e620000000800 */
[----:B------:R-:W2:Y:S01]  /*0010*/  S2R R90, SR_TID.X ;  /* 0x00000000005a7919 */ /* 0x000ea20000002100 */
[----:B------:R-:W3:Y:S01]  /*0020*/  LDCU.64 UR8, c[0x0][0x890] ;  /* 0x00011200ff0877ac */ /* 0x000ee20008000a00 */
[----:B-1----:R-:W-:Y:S01]  /*0030*/  VIADD R1, R1, 0xfffffff8 ;  /* 0xfffffff801017836 */ /* 0x002fe20000000000 */
[----:B------:R-:W-:Y:S02]  /*0040*/  PRMT R92, RZ, 0x7610, R92 ;  /* 0x00007610ff5c7816 */ /* 0x000fe4000000005c */
[----:B------:R-:W-:Y:S01]  /*0050*/  ELECT P3, URZ, PT ;  /* 0x0000000000ff782f */ /* 0x000fe20003860000 */
[----:B---3--:R-:W-:-:S04]  /*0060*/  UISETP.NE.U32.AND UP0, UPT, UR8, URZ, UPT ;  /* 0x000000ff0800728c */ /* 0x008fc8000bf05070 */
[----:B------:R-:W-:Y:S01]  /*0070*/  UISETP.NE.AND.EX UP0, UPT, UR9, URZ, UPT, UP0 ;  /* 0x000000ff0900728c */ /* 0x000fe2000bf05300 */
[----:B--2---:R-:W-:-:S05]  /*0080*/  SHF.R.U32.HI R93, RZ, 0x5, R90 ;  /* 0x00000005ff5d7819 */ /* 0x004fca000001165a */
[----:B------:R-:W1:Y:S02]  /*0090*/  SHFL.IDX PT, R0, R93, RZ, 0x1f ;  /* 0x00001fff5d007589 */ /* 0x000e6400000e0000 */
[----:B-1----:R-:W-:Y:S01]  /*00a0*/  R2UR UR18, R0 ;  /* 0x00000000001272ca */ /* 0x002fe200000e0000 */
[----:B------:R-:W-:-:S14]  /*00b0*/  BRA.U UP0, `(.L_x_0) ;  /* 0x0000000100307547 */ /* 0x000fdc000b800000 */
[----:B------:R-:W1:Y:S02]  /*00c0*/  LDCU.64 UR4, c[0x0][0x888] ;  /* 0x00011100ff0477ac */ /* 0x000e640008000a00 */
[----:B-1----:R-:W-:-:S04]  /*00d0*/  UISETP.NE.U32.AND UP0, UPT, UR4, URZ, UPT ;  /* 0x000000ff0400728c */ /* 0x002fc8000bf05070 */
[----:B------:R-:W-:-:S09]  /*00e0*/  UISETP.NE.AND.EX UP0, UPT, UR5, URZ, UPT, UP0 ;  /* 0x000000ff0500728c */ /* 0x000fd2000bf05300 */
[----:B------:R-:W-:Y:S05]  /*00f0*/  BRA.U !UP0, `(.L_x_1) ;  /* 0x0000000108147547 */ /* 0x000fea000b800000 */
[----:B------:R-:W1:Y:S01]  /*0100*/  LDC.64 R2, c[0x0][0x888] ;  /* 0x00022200ff027b82 */ /* 0x000e620000000a00 */
[----:B------:R-:W1:Y:S02]  /*0110*/  LDCU.64 UR4, c[0x0][0x358] ;  /* 0x00006b00ff0477ac */ /* 0x000e640008000a00 */
[----:B-1----:R1:W5:Y:S01]  /*0120*/  LDG.E R41, desc[UR4][R2.64] ;  /* 0x0000000402297981 */ /* 0x002362000c1e1900 */
[----:B------:R-:W-:Y:S01]  /*0130*/  HFMA2 R92, -RZ, RZ, 0, 5.9604644775390625e-08 ;  /* 0x00000001ff5c7431 */ /* 0x000fe200000001ff */
[----:B------:R-:W-:Y:S05]  /*0140*/  BRA `(.L_x_0) ;  /* 0x00000000000c7947 */ /* 0x000fea0003800000 */
.L_x_1:
[----:B------:R-:W1:Y:S01]  /*0150*/  LDCU UR4, c[0x0][0x880] ;  /* 0x00011000ff0477ac */ /* 0x000e620008000800 */
[----:B------:R-:W-:Y:S01]  /*0160*/  HFMA2 R92, -RZ, RZ, 0, 5.9604644775390625e-08 ;  /* 0x00000001ff5c7431 */ /* 0x000fe200000001ff */
[----:B-1----:R-:W-:-:S07]  /*0170*/  MOV R41, UR4 ;  /* 0x0000000400297c02 */ /* 0x002fce0008000f00 */
.L_x_0:
[----:B------:R-:W2:Y:S02]  /*0180*/  LDCU.64 UR4, c[0x0][0x8b0] ;  /* 0x00011600ff0477ac */ /* 0x000ea40008000a00 */
[----:B--2---:R-:W-:-:S04]  /*0190*/  UISETP.NE.U32.AND UP0, UPT, UR4, URZ, UPT ;  /* 0x000000ff0400728c */ /* 0x004fc8000bf05070 */
[----:B------:R-:W-:-:S09]  /*01a0*/  UISETP.NE.AND.EX UP0, UPT, UR5, URZ, UPT, UP0 ;  /* 0x000000ff0500728c */ /* 0x000fd2000bf05300 */
[----:B------:R-:W-:Y:S05]  /*01b0*/  BRA.U UP0, `(.L_x_2) ;  /* 0x0000000100287547 */ /* 0x000fea000b800000 */
[----:B------:R-:W2:Y:S02]  /*01c0*/  LDCU.64 UR4, c[0x0][0x8a8] ;  /* 0x00011500ff0477ac */ /* 0x000ea40008000a00 */
[----:B--2---:R-:W-:-:S04]  /*01d0*/  UISETP.NE.U32.AND UP0, UPT, UR4, URZ, UPT ;  /* 0x000000ff0400728c */ /* 0x004fc8000bf05070 */
[----:B------:R-:W-:-:S09]  /*01e0*/  UISETP.NE.AND.EX UP0, UPT, UR5, URZ, UPT, UP0 ;  /* 0x000000ff0500728c */ /* 0x000fd2000bf05300 */
[----:B------:R-:W-:Y:S05]  /*01f0*/  BRA.U !UP0, `(.L_x_3) ;  /* 0x0000000108107547 */ /* 0x000fea000b800000 */
[----:B------:R-:W2:Y:S01]  /*0200*/  LDC.64 R38, c[0x0][0x8a8] ;  /* 0x00022a00ff267b82 */ /* 0x000ea20000000a00 */
[----:B------:R-:W2:Y:S02]  /*0210*/  LDCU.64 UR4, c[0x0][0x358] ;  /* 0x00006b00ff0477ac */ /* 0x000ea40008000a00 */
[----:B--2---:R2:W5:Y:S01]  /*0220*/  LDG.E R38, desc[UR4][R38.64] ;  /* 0x0000000426267981 */ /* 0x004562000c1e1900 */
[----:B------:R-:W-:Y:S05]  /*0230*/  BRA `(.L_x_2) ;  /* 0x0000000000087947 */ /* 0x000fea0003800000 */
.L_x_3:
[----:B------:R-:W2:Y:S02]  /*0240*/  LDCU UR4, c[0x0][0x8a0] ;  /* 0x00011400ff0477ac */ /* 0x000ea40008000800 */
[----:B--2---:R-:W-:Y:S02]  /*0250*/  MOV R38, UR4 ;  /* 0x0000000400267c02 */ /* 0x004fe40008000f00 */
.L_x_2:
[----:B------:R-:W-:Y:S01]  /*0260*/  IMAD.U32 R0, RZ, RZ, UR18 ;  /* 0x00000012ff007e24 */ /* 0x000fe2000f8e00ff */
[----:B------:R-:W-:Y:S04]  /*0270*/  BSSY.RECONVERGENT B0, `(.L_x_4) ;  /* 0x000000c000007945 */ /* 0x000fe80003800200 */
[C---:B------:R-:W-:Y:S02]  /*0280*/  ISETP.NE.OR P1, PT, R0.reuse, 0x1, !P3 ;  /* 0x000000010000780c */ /* 0x040fe40005f25670 */
[----:B------:R-:W-:-:S11]  /*0290*/  ISETP.NE.OR P0, PT, R0, 0x3, !P3 ;  /* 0x000000030000780c */ /* 0x000fd60005f05670 */
[----:B------:R-:W-:Y:S05]  /*02a0*/  @P1 BRA `(.L_x_5) ;  /* 0x0000000000201947 */ /* 0x000fea0003800000 */
[----:B------:R-:W3:Y:S02]  /*02b0*/  LDCU.64 UR4, c[0x0][0x348] ;  /* 0x00006900ff0477ac */ /* 0x000ee40008000a00 */
[----:B---3--:R-:W-:Y:S02]  /*02c0*/  UIADD3 UR6, UP1, UPT, UR4, 0x80, URZ ;  /* 0x0000008004067890 */ /* 0x008fe4000ff3e0ff */
[----:B------:R-:W-:Y:S02]  /*02d0*/  UIADD3 UR4, UP0, UPT, UR4, 0x180, URZ ;  /* 0x0000018004047890 */ /* 0x000fe4000ff1e0ff */
[----:B------:R-:W-:Y:S02]  /*02e0*/  UIADD3.X UR7, UPT, UPT, URZ, UR5, URZ, UP1, !UPT ;  /* 0x00000005ff077290 */ /* 0x000fe40008ffe4ff */
[----:B------:R-:W-:-:S07]  /*02f0*/  UIADD3.X UR5, UPT, UPT, URZ, UR5, URZ, UP0, !UPT ;  /* 0x00000005ff057290 */ /* 0x000fce00087fe4ff */
[----:B------:R3:W-:Y:S02]  /*0300*/  UTMACCTL.PF [UR6] ;  /* 0x00000000060079b9 */ /* 0x0007e40008040000 */
[----:B------:R3:W-:Y:S02]  /*0310*/  UTMACCTL.PF [UR4] ;  /* 0x00000000040079b9 */ /* 0x0007e40008040000 */
[----:B---3--:R-:W-:Y:S01]  /*0320*/  NOP ;  /* 0x0000000000007918 */ /* 0x008fe20000000000 */
.L_x_5:
[----:B------:R-:W-:Y:S05]  /*0330*/  BSYNC.RECONVERGENT B0 ;  /* 0x0000000000007941 */ /* 0x000fea0003800200 */
.L_x_4:
[----:B------:R-:W-:Y:S04]  /*0340*/  BSSY.RECONVERGENT B0, `(.L_x_6) ;  /* 0x000000a000007945 */ /* 0x000fe80003800200 */
        /* <DEDUP_REMOVED lines=9> */
.L_x_7:
[----:B------:R-:W-:Y:S05]  /*03e0*/  BSYNC.RECONVERGENT B0 ;  /* 0x0000000000007941 */ /* 0x000fea0003800200 */
.L_x_6:
[----:B------:R-:W3:Y:S01]  /*03f0*/  LDCU.64 UR4, c[0x0][0x888] ;  /* 0x00011100ff0477ac */ /* 0x000ee20008000a00 */
[----:B------:R-:W-:Y:S02]  /*0400*/  UISETP.EQ.U32.AND UP2, UPT, UR8, URZ, UPT ;  /* 0x000000ff0800728c */ /* 0x000fe4000bf42070 */
[----:B------:R-:W-:Y:S02]  /*0410*/  UPLOP3.LUT UP3, UPT, UPT, UPT, UPT, 0x80, 0x8 ;  /* 0x000000000008789c */ /* 0x000fe40003f6f070 */
[----:B---3--:R-:W-:-:S04]  /*0420*/  UISETP.NE.U32.AND UP0, UPT, UR4, URZ, UPT ;  /* 0x000000ff0400728c */ /* 0x008fc8000bf05070 */
[----:B------:R-:W-:-:S04]  /*0430*/  UISETP.NE.AND.EX UP1, UPT, UR5, URZ, UPT, UP0 ;  /* 0x000000ff0500728c */ /* 0x000fc8000bf25300 */
[----:B------:R-:W-:-:S04]  /*0440*/  UISETP.EQ.OR.EX UP4, UPT, UR9, URZ, !UP1, UP2 ;  /* 0x000000ff0900728c */ /* 0x000fc8000cf82720 */
[----:B------:R-:W-:-:S06]  /*0450*/  UP2UR UR4, UPR, URZ, 0x10 ;  /* 0x00000010ff047883 */ /* 0x000fcc0008000000 */
[----:B------:R-:W-:Y:S01]  /*0460*/  MOV R102, UR4 ;  /* 0x0000000400667c02 */ /* 0x000fe20008000f00 */
[----:B------:R-:W-:Y:S06]  /*0470*/  BRA.U !UP4, `(.L_x_8) ;  /* 0x000000010c207547 */ /* 0x000fec000b800000 */
[----:B------:R-:W-:Y:S01]  /*0480*/  UISETP.NE.U32.AND UP2, UPT, UR8, URZ, UPT ;  /* 0x000000ff0800728c */ /* 0x000fe2000bf45070 */
[----:B-----5:R-:W-:Y:S01]  /*0490*/  FSETP.NEU.AND P0, PT, R41, RZ, PT ;  /* 0x000000ff2900720b */ /* 0x020fe20003f0d000 */
[----:B------:R-:W-:Y:S02]  /*04a0*/  USEL UR4, URZ, 0xffffffff, UP1 ;  /* 0xffffffffff047887 */ /* 0x000fe40008800000 */
[----:B------:R-:W-:-:S10]  /*04b0*/  UISETP.NE.AND.EX UP2, UPT, UR9, URZ, UPT, UP2 ;  /* 0x000000ff0900728c */ /* 0x000fd4000bf45320 */
[----:B------:R-:W-:Y:S01]  /*04c0*/  VOTEU.ANY UP0, P0 ;  /* 0x0000000000ff7886 */ /* 0x000fe20000000100 */
[----:B------:R-:W-:-:S04]  /*04d0*/  @!UP2 USEL UR4, URZ, 0xffffffff, UP0 ;  /* 0xffffffffff04a887 */ /* 0x000fc80008000000 */
[----:B------:R-:W-:-:S04]  /*04e0*/  ULOP3.LUT UR4, UR4, 0x1, URZ, 0xc0, !UPT ;  /* 0x0000000104047892 */ /* 0x000fc8000f8ec0ff */
[----:B------:R-:W-:-:S11]  /*04f0*/  UISETP.NE.U32.AND UP3, UPT, UR4, 0x1, UPT ;  /* 0x000000010400788c */ /* 0x000fd6000bf65070 */
.L_x_8:
[----:B-1----:R-:W1:Y:S02]  /*0500*/  SHFL.IDX PT, R2, R93, RZ, 0x1f ;  /* 0x00001fff5d027589 */ /* 0x002e6400000e0000 */
[----:B-1----:R-:W-:-:S13]  /*0510*/  ISETP.NE.AND P0, PT, R2, RZ, PT ;  /* 0x000000ff0200720c */ /* 0x002fda0003f05270 */
[----:B------:R-:W-:Y:S05]  /*0520*/  @P0 BRA `(.L_x_9) ;  /* 0x0000000000cc0947 */ /* 0x000fea0003800000 */
[----:B------:R-:W-:Y:S01]  /*0530*/  ELECT P0, URZ, PT ;  /* 0x0000000000ff782f */ /* 0x000fe20003800000 */
[----:B------:R-:W-:-:S12]  /*0540*/  BSSY.RECONVERGENT B0, `(.L_x_9) ;  /* 0x0000031000007945 */ /* 0x000fd80003800200 */
[----:B------:R-:W-:Y:S05]  /*0550*/  @!P0 BRA `(.L_x_10) ;  /* 0x0000000000bc8947 */ /* 0x000fea0003800000 */
[----:B------:R-:W1:Y:S01]  /*0560*/  S2UR UR4, SR_CgaCtaId ;  /* 0x00000000000479c3 */ /* 0x000e620000008800 */
[----:B------:R-:W-:Y:S01]  /*0570*/  UMOV UR5, 0x400 ;  /* 0x0000040000057882 */ /* 0x000fe20000000000 */
[----:B------:R-:W-:Y:S01]  /*0580*/  UMOV UR8, 0x1 ;  /* 0x0000000100087882 */ /* 0x000fe20000000000 */
[----:B------:R-:W-:Y:S01]  /*0590*/  UMOV UR6, 0x2 ;  /* 0x0000000200067882 */ /* 0x000fe20000000000 */
[----:B------:R-:W-:-:S04]  /*05a0*/  UIADD3 UR8, UPT, UPT, -UR8, 0x100000, URZ ;  /* 0x0010000008087890 */ /* 0x000fc8000fffe1ff */
[----:B------:R-:W-:Y:S02]  /*05b0*/  USHF.L.U32 UR9, UR8, 0xb, URZ ;  /* 0x0000000b08097899 */ /* 0x000fe400080006ff */
[----:B------:R-:W-:Y:S02]  /*05c0*/  USHF.L.U32 UR8, UR8, 0x1, URZ ;  /* 0x0000000108087899 */ /* 0x000fe400080006ff */
[----:B------:R-:W-:-:S04]  /*05d0*/  UIADD3 UR6, UPT, UPT, -UR6, 0x100000, URZ ;  /* 0x0010000006067890 */ /* 0x000fc8000fffe1ff */
[----:B------:R-:W-:Y:S02]  /*05e0*/  USHF.L.U32 UR7, UR6, 0xb, URZ ;  /* 0x0000000b06077899 */ /* 0x000fe400080006ff */
[----:B------:R-:W-:Y:S02]  /*05f0*/  USHF.L.U32 UR6, UR6, 0x1, URZ ;  /* 0x0000000106067899 */ /* 0x000fe400080006ff */
[----:B-1----:R-:W-:Y:S01]  /*0600*/  ULEA UR4, UR4, UR5, 0x18 ;  /* 0x0000000504047291 */ /* 0x002fe2000f8ec0ff */
[----:B------:R-:W1:Y:S11]  /*0610*/  FENCE.VIEW.ASYNC.S ;  /* 0x00000000000073c6 */ /* 0x000e760000000000 */
[----:B-1----:R1:W3:Y:S01]  /*0620*/  SYNCS.EXCH.64 URZ, [UR4], UR8 ;  /* 0x0000000804ff75b2 */ /* 0x0022e20008000100 */
[----:B------:R1:W4:Y:S01]  /*0630*/  SYNCS.EXCH.64 URZ, [UR4+0x88], UR6 ;  /* 0x0000880604ff75b2 */ /* 0x0003220008000100 */
[----:B------:R1:W1:Y:S01]  /*0640*/  SYNCS.EXCH.64 URZ, [UR4+0x8], UR8 ;  /* 0x0000080804ff75b2 */ /* 0x0002620008000100 */
        /* <DEDUP_REMOVED lines=31> */
[----:B---34-:R-:W-:Y:S01]  /*0840*/  NOP ;  /* 0x0000000000007918 */ /* 0x018fe20000000000 */
.L_x_10:
[----:B-1----:R-:W-:Y:S05]  /*0850*/  BSYNC.RECONVERGENT B0 ;  /* 0x0000000000007941 */ /* 0x002fea0003800200 */
.L_x_9:
[----:B------:R-:W1:Y:S01]  /*0860*/  SHFL.IDX PT, R2, R93, RZ, 0x1f ;  /* 0x00001fff5d027589 */ /* 0x000e6200000e0000 */
[----:B------:R-:W-:Y:S01]  /*0870*/  NOP ;  /* 0x0000000000007918 */ /* 0x000fe20000000000 */
[----:B-1----:R-:W-:-:S13]  /*0880*/  ISETP.NE.AND P0, PT, R2, 0x1, PT ;  /* 0x000000010200780c */ /* 0x002fda0003f05270 */
[----:B------:R-:W-:Y:S05]  /*0890*/  @P0 BRA `(.L_x_11) ;  /* 0x0000000000480947 */ /* 0x000fea0003800000 */
        /* <DEDUP_REMOVED lines=9> */
[----:B------:R-:W-:Y:S01]  /*0930*/  USHF.L.U32 UR6, UR6, 0x1, URZ ;  /* 0x0000000106067899 */ /* 0x000fe200080006ff */
[----:B------:R-:W-:Y:S01]  /*0940*/  ELECT P0, URZ, PT ;  /* 0x0000000000ff782f */ /* 0x000fe20003800000 */
[----:B-1----:R-:W-:Y:S01]  /*0950*/  ULEA UR4, UR4, UR5, 0x18 ;  /* 0x0000000504047291 */ /* 0x002fe2000f8ec0ff */
[----:B------:R-:W1:Y:S11]  /*0960*/  FENCE.VIEW.ASYNC.S ;  /* 0x00000000000073c6 */ /* 0x000e760000000000 */
[----:B-1----:R1:W3:Y:S01]  /*0970*/  SYNCS.EXCH.64 URZ, [UR4+0x110], UR8 ;  /* 0x0001100804ff75b2 */ /* 0x0022e20008000100 */
[----:B------:R1:W4:Y:S01]  /*0980*/  SYNCS.EXCH.64 URZ, [UR4+0x120], UR6 ;  /* 0x0001200604ff75b2 */ /* 0x0003220008000100 */
[----:B------:R1:W1:Y:S01]  /*0990*/  SYNCS.EXCH.64 URZ, [UR4+0x118], UR8 ;  /* 0x0001180804ff75b2 */ /* 0x0002620008000100 */
[----:B------:R1:W1:Y:S01]  /*09a0*/  SYNCS.EXCH.64 URZ, [UR4+0x128], UR6 ;  /* 0x0001280604ff75b2 */ /* 0x0002620008000100 */
[----:B------:R-:W-:Y:S01]  /*09b0*/  NOP ;  /* 0x0000000000007918 */ /* 0x000fe20000000000 */
.L_x_11:
[----:B------:R-:W2:Y:S01]  /*09c0*/  SHFL.IDX PT, R2, R93, RZ, 0x1f ;  /* 0x00001fff5d027589 */ /* 0x000ea200000e0000 */
[----:B------:R-:W-:Y:S01]  /*09d0*/  NOP ;  /* 0x0000000000007918 */ /* 0x000fe20000000000 */
[----:B--2---:R-:W-:-:S13]  /*09e0*/  ISETP.NE.AND P0, PT, R2, 0x3, PT ;  /* 0x000000030200780c */ /* 0x004fda0003f05270 */
[----:B------:R-:W-:Y:S05]  /*09f0*/  @P0 BRA `(.L_x_12) ;  /* 0x0000000000300947 */ /* 0x000fea0003800000 */
[----:B-1----:R-:W1:Y:S01]  /*0a00*/  S2UR UR4, SR_CgaCtaId ;  /* 0x00000000000479c3 */ /* 0x002e620000008800 */
[----:B------:R-:W-:Y:S01]  /*0a10*/  UMOV UR6, 0x400 ;  /* 0x0000040000067882 */ /* 0x000fe20000000000 */
[----:B------:R-:W-:Y:S01]  /*0a20*/  UMOV UR5, 0x20 ;  /* 0x0000002000057882 */ /* 0x000fe20000000000 */
[----:B------:R-:W-:Y:S01]  /*0a30*/  ELECT P0, URZ, PT ;  /* 0x0000000000ff782f */ /* 0x000fe20003800000 */
[----:B-1----:R-:W-:Y:S02]  /*0a40*/  ULEA UR6, UR4, UR6, 0x18 ;  /* 0x0000000604067291 */ /* 0x002fe4000f8ec0ff */
[----:B------:R-:W-:-:S04]  /*0a50*/  UIADD3 UR4, UPT, UPT, -UR5, 0x100000, URZ ;  /* 0x0010000005047890 */ /* 0x000fc8000fffe1ff */
[----:B------:R-:W-:Y:S02]  /*0a60*/  USHF.L.U32 UR5, UR4, 0xb, URZ ;  /* 0x0000000b04057899 */ /* 0x000fe400080006ff */
[----:B------:R-:W-:Y:S01]  /*0a70*/  USHF.L.U32 UR4, UR4, 0x1, URZ ;  /* 0x0000000104047899 */ /* 0x000fe200080006ff */
[----:B------:R-:W1:Y:S11]  /*0a80*/  FENCE.VIEW.ASYNC.S ;  /* 0x00000000000073c6 */ /* 0x000e760000000000 */
[----:B-1----:R2:W1:Y:S01]  /*0a90*/  SYNCS.EXCH.64 URZ, [UR6+0x130], UR4 ;  /* 0x0001300406ff75b2 */ /* 0x0024620008000100 */
[----:B------:R2:W1:Y:S02]  /*0aa0*/  SYNCS.EXCH.64 URZ, [UR6+0x138], UR4 ;  /* 0x0001380406ff75b2 */ /* 0x0004640008000100 */
[----:B--2---:R-:W-:Y:S01]  /*0ab0*/  NOP ;  /* 0x0000000000007918 */ /* 0x004fe20000000000 */
.L_x_12:
[----:B------:R-:W2:Y:S01]  /*0ac0*/  SHFL.IDX PT, R2, R93, RZ, 0x1f ;  /* 0x00001fff5d027589 */ /* 0x000ea200000e0000 */
[----:B------:R-:W-:Y:S01]  /*0ad0*/  NOP ;  /* 0x0000000000007918 */ /* 0x000fe20000000000 */
[----:B--2---:R-:W-:-:S13]  /*0ae0*/  ISETP.NE.AND P0, PT, R2, 0x4, PT ;  /* 0x000000040200780c */ /* 0x004fda0003f05270 */
[----:B------:R-:W-:Y:S05]  /*0af0*/  @P0 BRA `(.L_x_13) ;  /* 0x0000000000440947 */ /* 0x000fea0003800000 */
[----:B-1----:R-:W1:Y:S01]  /*0b00*/  S2UR UR6, SR_CgaCtaId ;  /* 0x00000000000679c3 */ /* 0x002e620000008800 */
[----:B------:R-:W-:Y:S01]  /*0b10*/  UMOV UR4, 0x1e0 ;  /* 0x000001e000047882 */ /* 0x000fe20000000000 */
[----:B------:R-:W-:Y:S01]  /*0b20*/  UMOV UR5, 0x400 ;  /* 0x0000040000057882 */ /* 0x000fe20000000000 */
[----:B------:R-:W-:Y:S01]  /*0b30*/  USEL UR4, UR4, 0x1a0, UP3 ;  /* 0x000001a004047887 */ /* 0x000fe20009800000 */
[----:B------:R-:W-:Y:S01]  /*0b40*/  UMOV UR8, 0x1 ;  /* 0x0000000100087882 */ /* 0x000fe20000000000 */
[----:B------:R-:W-:Y:S01]  /*0b50*/  ELECT P0, URZ, PT ;  /* 0x0000000000ff782f */ /* 0x000fe20003800000 */
[----:B------:R-:W-:-:S04]  /*0b60*/  UIADD3 UR8, UPT, UPT, -UR8, 0x100000, URZ ;  /* 0x0010000008087890 */ /* 0x000fc8000fffe1ff */
[----:B------:R-:W-:Y:S02]  /*0b70*/  USHF.L.U32 UR9, UR8, 0xb, URZ ;  /* 0x0000000b08097899 */ /* 0x000fe400080006ff */
[----:B------:R-:W-:Y:S02]  /*0b80*/  USHF.L.U32 UR8, UR8, 0x1, URZ ;  /* 0x0000000108087899 */ /* 0x000fe400080006ff */
[----:B-1----:R-:W-:Y:S02]  /*0b90*/  ULEA UR6, UR6, UR5, 0x18 ;  /* 0x0000000506067291 */ /* 0x002fe4000f8ec0ff */
[----:B------:R-:W-:-:S04]  /*0ba0*/  UIADD3 UR4, UPT, UPT, -UR4, 0x100000, URZ ;  /* 0x0010000004047890 */ /* 0x000fc8000fffe1ff */
[----:B------:R-:W-:Y:S02]  /*0bb0*/  USHF.L.U32 UR5, UR4, 0xb, URZ ;  /* 0x0000000b04057899 */ /* 0x000fe400080006ff */
[----:B------:R-:W-:Y:S01]  /*0bc0*/  USHF.L.U32 UR4, UR4, 0x1, URZ ;  /* 0x0000000104047899 */ /* 0x000fe200080006ff */
[----:B------:R-:W1:Y:S03]  /*0bd0*/  FENCE.VIEW.ASYNC.S ;  /* 0x00000000000073c6 */ /* 0x000e660000000000 */
[----:B-1----:R2:W1:Y:S08]  /*0be0*/  SYNCS.EXCH.64 URZ, [UR6+0x140], UR8 ;  /* 0x0001400806ff75b2 */ /* 0x0024700008000100 */
[----:B------:R2:W1:Y:S02]  /*0bf0*/  SYNCS.EXCH.64 URZ, [UR6+0x148], UR4 ;  /* 0x0001480406ff75b2 */ /* 0x0004640008000100 */
[----:B--2---:R-:W-:Y:S01]  /*0c00*/  NOP ;  /* 0x0000000000007918 */ /* 0x004fe20000000000 */
.L_x_13:
[----:B------:R-:W2:Y:S01]  /*0c10*/  SHFL.IDX PT, R2, R93, RZ, 0x1f ;  /* 0x00001fff5d027589 */ /* 0x000ea200000e0000 */
[----:B------:R-:W-:Y:S01]  /*0c20*/  NOP ;  /* 0x0000000000007918 */ /* 0x000fe20000000000 */
[----:B--2---:R-:W-:-:S13]  /*0c30*/  ISETP.NE.AND P0, PT, R2, 0x5, PT ;  /* 0x000000050200780c */ /* 0x004fda0003f05270 */
[----:B------:R-:W-:Y:S05]  /*0c40*/  @P0 BRA `(.L_x_14) ;  /* 0x0000000000480947 */ /* 0x000fea0003800000 */
[----:B------:R-:W2:Y:S01]  /*0c50*/  S2UR UR5, SR_CgaCtaId ;  /* 0x00000000000579c3 */ /* 0x000ea20000008800 */
[----:B-1----:R-:W-:Y:S01]  /*0c60*/  UMOV UR4, 0x400 ;  /* 0x0000040000047882 */ /* 0x002fe20000000000 */
        /* <DEDUP_REMOVED lines=9> */
[----:B--2---:R-:W-:Y:S01]  /*0d00*/  ULEA UR4, UR5, UR4, 0x18 ;  /* 0x0000000405047291 */ /* 0x004fe2000f8ec0ff */
[----:B------:R-:W1:Y:S11]  /*0d10*/  FENCE.VIEW.ASYNC.S ;  /* 0x00000000000073c6 */ /* 0x000e760000000000 */
[----:B-1----:R2:W1:Y:S01]  /*0d20*/  SYNCS.EXCH.64 URZ, [UR4+0x150], UR8 ;  /* 0x0001500804ff75b2 */ /* 0x0024620008000100 */
[----:B------:R2:W1:Y:S01]  /*0d30*/  SYNCS.EXCH.64 URZ, [UR4+0x160], UR6 ;  /* 0x0001600604ff75b2 */ /* 0x0004620008000100 */
[----:B------:R2:W1:Y:S01]  /*0d40*/  SYNCS.EXCH.64 URZ, [UR4+0x158], UR8 ;  /* 0x0001580804ff75b2 */ /* 0x0004620008000100 */
[----:B------:R2:W1:Y:S02]  /*0d50*/  SYNCS.EXCH.64 URZ, [UR4+0x168], UR6 ;  /* 0x0001680604ff75b2 */ /* 0x0004640008000100 */
[----:B--2---:R-:W-:Y:S01]  /*0d60*/  NOP ;  /* 0x0000000000007918 */ /* 0x004fe20000000000 */
.L_x_14:
[----:B-1----:R-:W1:Y:S01]  /*0d70*/  LDCU UR4, c[0x0][0x36c] ;  /* 0x00006d80ff0477ac */ /* 0x002e620008000800 */
[----:B------:R-:W-:Y:S01]  /*0d80*/  ISETP.NE.OR P3, PT, R0, 0x2, !P3 ;  /* 0x000000020000780c */ /* 0x000fe20005f65670 */
[----:B------:R-:W-:Y:S01]  /*0d90*/  NOP ;  /* 0x0000000000007918 */ /* 0x000fe20000000000 */
[----:B------:R-:W-:Y:S01]  /*0da0*/  LOP3.LUT R2, R90, 0x1f, RZ, 0xc0, !PT ;  /* 0x0000001f5a027812 */ /* 0x000fe200078ec0ff */
[----:B------:R-:W-:Y:S02]  /*0db0*/  UISETP.NE.AND UP4, UPT, UR18, 0x2, UPT ;  /* 0x000000021200788c */ /* 0x000fe4000bf85270 */
[----:B------:R-:W-:Y:S02]  /*0dc0*/  UISETP.NE.AND UP5, UPT, UR18, URZ, UPT ;  /* 0x000000ff1200728c */ /* 0x000fe4000bfa5270 */
[----:B-1----:R-:W-:-:S09]  /*0dd0*/  UISETP.EQ.U32.AND UP6, UPT, UR4, 0x1, UPT ;  /* 0x000000010400788c */ /* 0x002fd2000bfc2070 */
[----:B------:R-:W-:Y:S05]  /*0de0*/  BRA.U !UP6, `(.L_x_15) ;  /* 0x000000010e087547 */ /* 0x000fea000b800000 */
[----:B---34-:R-:W-:Y:S01]  /*0df0*/  UCGABAR_ARV ;  /* 0x00000000000079c7 */ /* 0x018fe20008000000 */
[----:B------:R-:W-:Y:S05]  /*0e00*/  BRA `(.L_x_16) ;  /* 0x0000000000047947 */ /* 0x000fea0003800000 */
.L_x_15:
[----:B---34-:R-:W-:Y:S01]  /*0e10*/  NOP ;  /* 0x0000000000007918 */ /* 0x018fe20000000000 */
.L_x_16:
[----:B------:R-:W1:Y:S01]  /*0e20*/  S2UR UR49, SR_CTAID.X ;  /* 0x00000000003179c3 */ /* 0x000e620000002500 */
[----:B------:R-:W-:-:S05]  /*0e30*/  CS2R.32 R101, SR_CgaSize ;  /* 0x0000000000657805 */ /* 0x000fca0000008a00 */
[----:B------:R-:W-:-:S05]  /*0e40*/  IMAD R101, R101, -0xa0, RZ ;  /* 0xffffff6065657824 */ /* 0x000fca00078e02ff */
[----:B------:R-:W-:-:S14]  /*0e50*/  R2UR UR5, R101 ;  /* 0x00000000650572ca */ /* 0x000fdc00000e0000 */
[----:B------:R-:W2:Y:S01]  /*0e60*/  LDCU UR5, c[0x0][UR5+0x2b0] ;  /* 0x00005600050577ac */ /* 0x000ea20008000800 */
[----:B------:R-:W-:-:S05]  /*0e70*/  CS2R.32 R101, SR_CgaSize ;  /* 0x0000000000657805 */ /* 0x000fca0000008a00 */
[----:B------:R-:W-:-:S05]  /*0e80*/  IMAD R101, R101, -0xa0, RZ ;  /* 0xffffff6065657824 */ /* 0x000fca00078e02ff */
[----:B------:R-:W-:-:S14]  /*0e90*/  R2UR UR4, R101 ;  /* 0x00000000650472ca */ /* 0x000fdc00000e0000 */
[----:B------:R-:W3:Y:S01]  /*0ea0*/  LDCU UR4, c[0x0][UR4+0x2b4] ;  /* 0x00005680040477ac */ /* 0x000ee20008000800 */
[----:B------:R-:W4:Y:S01]  /*0eb0*/  S2UR UR21, SR_CTAID.Y ;  /* 0x00000000001579c3 */ /* 0x000f220000002600 */
[----:B------:R-:W-:-:S05]  /*0ec0*/  CS2R.32 R101, SR_CgaSize ;  /* 0x0000000000657805 */ /* 0x000fca0000008a00 */
[----:B------:R-:W-:-:S05]  /*0ed0*/  IMAD R101, R101, -0xa0, RZ ;  /* 0xffffff6065657824 */ /* 0x000fca00078e02ff */
[----:B------:R-:W-:-:S14]  /*0ee0*/  R2UR UR7, R101 ;  /* 0x00000000650772ca */ /* 0x000fdc00000e0000 */
[----:B------:R-:W3:Y:S01]  /*0ef0*/  LDCU UR7, c[0x0][UR7+0x2a0] ;  /* 0x00005400070777ac */ /* 0x000ee20008000800 */
[----:B------:R-:W-:-:S05]  /*0f00*/  CS2R.32 R101, SR_CgaSize ;  /* 0x0000000000657805 */ /* 0x000fca0000008a00 */
[----:B------:R-:W-:-:S05]  /*0f10*/  IMAD R101, R101, -0xa0, RZ ;  /* 0xffffff6065657824 */ /* 0x000fca00078e02ff */
[----:B------:R-:W-:-:S14]  /*0f20*/  R2UR UR8, R101 ;  /* 0x00000000650872ca */ /* 0x000fdc00000e0000 */
[----:B------:R-:W3:Y:S01]  /*0f30*/  LDCU UR8, c[0x0][UR8+0x2a4] ;  /* 0x00005480080877ac */ /* 0x000ee20008000800 */
[----:B------:R-:W3:Y:S01]  /*0f40*/  S2UR UR9, SR_CgaCtaId ;  /* 0x00000000000979c3 */ /* 0x000ee20000008800 */
[----:B------:R-:W3:Y:S01]  /*0f50*/  LDCU UR19, c[0x0][0xb24] ;  /* 0x00016480ff1377ac */ /* 0x000ee20008000800 */
[----:B------:R-:W3:Y:S01]  /*0f60*/  LDCU UR39, c[0x0][0xb24] ;  /* 0x00016480ff2777ac */ /* 0x000ee20008000800 */
[----:B-1----:R-:W-:Y:S01]  /*0f70*/  I2FP.F32.U32 R3, UR49 ;  /* 0x0000003100037c45 */ /* 0x002fe20008201000 */
[----:B------:R-:W1:Y:S04]  /*0f80*/  LDCU UR23, c[0x0][0xb30] ;  /* 0x00016600ff1777ac */ /* 0x000e680008000800 */
[----:B--2---:R-:W-:Y:S01]  /*0f90*/  FMUL R3, R3, UR5 ;  /* 0x0000000503037c20 */ /* 0x004fe20008400000 */
[----:B----4-:R-:W-:-:S05]  /*0fa0*/  I2FP.F32.U32 R0, UR21 ;  /* 0x0000001500007c45 */ /* 0x010fca0008201000 */
[----:B------:R-:W2:Y:S01]  /*0fb0*/  F2I.U32.TRUNC.NTZ R3, R3 ;  /* 0x0000000300037305 */ /* 0x000ea2000020f000 */
[----:B---3--:R-:W-:Y:S01]  /*0fc0*/  FMUL R0, R0, UR4 ;  /* 0x0000000400007c20 */ /* 0x008fe20008400000 */
[----:B------:R-:W-:-:S06]  /*0fd0*/  USHF.L.U32 UR37, UR9, 0xc, URZ ;  /* 0x0000000c09257899 */ /* 0x000fcc00080006ff */
[----:B------:R-:W3:Y:S01]  /*0fe0*/  F2I.U32.TRUNC.NTZ R0, R0 ;  /* 0x0000000000007305 */ /* 0x000ee2000020f000 */
[----:B------:R-:W-:Y:S01]  /*0ff0*/  ULOP3.LUT UR37, UR37, 0x1000, URZ, 0xc0, !UPT ;  /* 0x0000100025257892 */ /* 0x000fe2000f8ec0ff */
[----:B--2---:R-:W-:Y:S02]  /*1000*/  R2UR UR4, R3 ;  /* 0x00000000030472ca */ /* 0x004fe400000e0000 */
[----:B---3--:R-:W-:Y:S02]  /*1010*/  R2UR UR6, R0 ;  /* 0x00000000000672ca */ /* 0x008fe400000e0000 */
[----:B------:R-:W-:-:S09]  /*1020*/  PRMT R0, RZ, 0x7610, R0 ;  /* 0x00007610ff007816 */ /* 0x000fd20000000000 */
[----:B------:R-:W-:-:S04]  /*1030*/  UIADD3 UR5, UPT, UPT, -UR4, URZ, URZ ;  /* 0x000000ff04057290 */ /* 0x000fc8000fffe1ff */
[----:B------:R-:W-:Y:S02]  /*1040*/  UIMAD UR5, UR7, UR5, UR49 ;  /* 0x00000005070572a4 */ /* 0x000fe4000f8e0231 */
[----:B------:R-:W-:-:S04]  /*1050*/  UIADD3 UR4, UPT, UPT, -UR6, URZ, URZ ;  /* 0x000000ff06047290 */ /* 0x000fc8000fffe1ff */
[----:B------:R-:W-:Y:S01]  /*1060*/  IMAD.U32 R101, RZ, RZ, UR5 ;  /* 0x00000005ff657e24 */ /* 0x000fe2000f8e00ff */
[----:B------:R-:W-:-:S06]  /*1070*/  UIMAD UR4, UR8, UR4, UR21 ;  /* 0x00000004080472a4 */ /* 0x000fcc000f8e0215 */
[----:B------:R-:W-:Y:S01]  /*1080*/  IMAD.U32 R100, RZ, RZ, UR4 ;  /* 0x00000004ff647e24 */ /* 0x000fe2000f8e00ff */
[----:B-1----:R-:W-:Y:S06]  /*1090*/  BRA.U UP5, `(.L_x_17) ;  /* 0x00000001052c7547 */ /* 0x002fec000b800000 */
[----:B------:R-:W-:Y:S02]  /*10a0*/  R2UR UR4, R100 ;  /* 0x00000000640472ca */ /* 0x000fe400000e0000 */
[----:B------:R-:W-:-:S11]  /*10b0*/  R2UR UR6, R101 ;  /* 0x00000000650672ca */ /* 0x000fd600000e0000 */
[----:B------:R-:W-:-:S04]  /*10c0*/  UISETP.NE.AND UP0, UPT, UR4, URZ, UPT ;  /* 0x000000ff0400728c */ /* 0x000fc8000bf05270 */
[----:B------:R-:W-:-:S04]  /*10d0*/  UISETP.EQ.OR UP0, UPT, UR6, URZ, !UP0 ;  /* 0x000000ff0600728c */ /* 0x000fc8000c702670 */
[----:B------:R-:W-:Y:S02]  /*10e0*/  USEL UR5, URZ, 0x1, !UP0 ;  /* 0x00000001ff057887 */ /* 0x000fe4000c000000 */
[----:B------:R-:W-:-:S04]  /*10f0*/  UISETP.NE.AND UP0, UPT, UR4, URZ, UPT ;  /* 0x000000ff0400728c */ /* 0x000fc8000bf05270 */
[----:B------:R-:W-:Y:S02]  /*1100*/  USEL UR4, URZ, 0x2, UP0 ;  /* 0x00000002ff047887 */ /* 0x000fe40008000000 */
[----:B------:R-:W-:-:S04]  /*1110*/  UISETP.NE.AND UP0, UPT, UR6, 0x1, UPT ;  /* 0x000000010600788c */ /* 0x000fc8000bf05270 */
[----:B------:R-:W-:-:S04]  /*1120*/  USEL UR4, UR4, 0x2, UP0 ;  /* 0x0000000204047887 */ /* 0x000fc80008000000 */
[----:B------:R-:W-:-:S06]  /*1130*/  UIADD3 UR4, UPT, UPT, UR5, UR4, URZ ;  /* 0x0000000405047290 */ /* 0x000fcc000fffe0ff */
[----:B------:R-:W-:-:S07]  /*1140*/  IMAD.U32 R0, RZ, RZ, UR4 ;  /* 0x00000004ff007e24 */ /* 0x000fce000f8e00ff */
.L_x_17:
[----:B------:R-:W1:Y:S01]  /*1150*/  S2UR UR50, SR_CTAID.Z ;  /* 0x00000000003279c3 */ /* 0x000e620000002700 */
[----:B------:R-:W-:-:S09]  /*1160*/  UISETP.GE.AND UP0, UPT, UR19, 0x1, UPT ;  /* 0x000000011300788c */ /* 0x000fd2000bf06270 */
[----:B------:R-:W-:Y:S05]  /*1170*/  BRA.U !UP0, `(.L_x_18) ;  /* 0x0000000108d47547 */ /* 0x000fea000b800000 */
[----:B------:R-:W2:Y:S01]  /*1180*/  LDCU.128 UR12, c[0x0][0xb10] ;  /* 0x00016200ff0c77ac */ /* 0x000ea20008000c00 */
[----:B------:R-:W3:Y:S01]  /*1190*/  LDCU UR20, c[0x0][0xb0c] ;  /* 0x00016180ff1477ac */ /* 0x000ee20008000800 */
[----:B------:R-:W4:Y:S01]  /*11a0*/  LDCU UR6, c[0x0][0x370] ;  /* 0x00006e00ff0677ac */ /* 0x000f220008000800 */
[----:B------:R-:W1:Y:S01]  /*11b0*/  LDCU UR7, c[0x0][0x374] ;  /* 0x00006e80ff0777ac */ /* 0x000e620008000800 */
[----:B------:R-:W1:Y:S01]  /*11c0*/  LDCU UR22, c[0x0][0xb20] ;  /* 0x00016400ff1677ac */ /* 0x000e620008000800 */
[----:B--2---:R-:W-:Y:S02]  /*11d0*/  UIMAD.WIDE.U32 UR4, UR49, UR12, URZ ;  /* 0x0000000c310472a5 */ /* 0x004fe4000f8e00ff */
[----:B---3--:R-:W-:Y:S01]  /*11e0*/  UISETP.NE.AND UP0, UPT, UR20, 0x1, UPT ;  /* 0x000000011400788c */ /* 0x008fe2000bf05270 */
[----:B------:R-:W2:Y:S01]  /*11f0*/  LDCU.64 UR8, c[0x0][0xb28] ;  /* 0x00016500ff0877ac */ /* 0x000ea20008000a00 */
[----:B----4-:R-:W-:-:S03]  /*1200*/  UIMAD.WIDE.U32 UR10, UR6, UR12, URZ ;  /* 0x0000000c060a72a5 */ /* 0x010fc6000f8e00ff */
[----:B------:R-:W-:Y:S01]  /*1210*/  UMOV UR4, UR5 ;  /* 0x0000000500047c82 */ /* 0x000fe20008000000 */
[----:B------:R-:W-:Y:S02]  /*1220*/  UISETP.NE.AND UP2, UPT, UR19, 0x1, UPT ;  /* 0x000000011300788c */ /* 0x000fe4000bf45270 */
[----:B------:R-:W-:Y:S01]  /*1230*/  USHF.R.U32.HI UR4, URZ, UR13, UR4 ;  /* 0x0000000dff047299 */ /* 0x000fe20008011604 */
[----:B------:R-:W-:Y:S01]  /*1240*/  UMOV UR10, UR11 ;  /* 0x0000000b000a7c82 */ /* 0x000fe20008000000 */
[----:B------:R-:W-:Y:S02]  /*1250*/  UIMAD.WIDE.U32 UR16, UR21, UR15, URZ ;  /* 0x0000000f151072a5 */ /* 0x000fe4000f8e00ff */
[----:B------:R-:W-:Y:S02]  /*1260*/  USEL UR5, UR49, UR4, !UP0 ;  /* 0x0000000431057287 */ /* 0x000fe4000c000000 */
[----:B------:R-:W-:Y:S02]  /*1270*/  @UP0 USHF.R.U32.HI UR6, URZ, UR13, UR10 ;  /* 0x0000000dff060299 */ /* 0x000fe4000801160a */
[----:B------:R-:W-:-:S02]  /*1280*/  UISETP.NE.AND UP0, UPT, UR14, 0x1, UPT ;  /* 0x000000010e00788c */ /* 0x000fc4000bf05270 */
[----:B-1----:R-:W-:Y:S02]  /*1290*/  UIMAD.WIDE.U32 UR10, UR7, UR15, URZ ;  /* 0x0000000f070a72a5 */ /* 0x002fe4000f8e00ff */
[----:B--2---:R-:W-:Y:S01]  /*12a0*/  UIMAD.WIDE.U32 UR12, UR6, UR8, URZ ;  /* 0x00000008060c72a5 */ /* 0x004fe2000f8e00ff */
[----:B------:R-:W-:Y:S02]  /*12b0*/  UMOV UR4, UR17 ;  /* 0x0000001100047c82 */ /* 0x000fe40008000000 */
[----:B------:R-:W-:Y:S02]  /*12c0*/  USHF.R.U32.HI UR4, URZ, UR22, UR4 ;  /* 0x00000016ff047299 */ /* 0x000fe40008011604 */
[----:B------:R-:W-:Y:S02]  /*12d0*/  UMOV UR10, UR11 ;  /* 0x0000000b000a7c82 */ /* 0x000fe40008000000 */
[----:B------:R-:W-:Y:S01]  /*12e0*/  UMOV UR12, UR13 ;  /* 0x0000000d000c7c82 */ /* 0x000fe20008000000 */
[----:B------:R-:W-:-:S02]  /*12f0*/  @UP0 USHF.R.U32.HI UR7, URZ, UR22, UR10 ;  /* 0x00000016ff070299 */ /* 0x000fc4000801160a */
[----:B------:R-:W-:Y:S02]  /*1300*/  USEL UR4, UR21, UR4, !UP0 ;  /* 0x0000000415047287 */ /* 0x000fe4000c000000 */
[----:B------:R-:W-:Y:S02]  /*1310*/  UIMAD.WIDE.U32 UR10, UR7, UR8, URZ ;  /* 0x00000008070a72a5 */ /* 0x000fe4000f8e00ff */
[----:B------:R-:W-:Y:S02]  /*1320*/  @UP2 USHF.R.U32.HI UR6, URZ, UR9, UR12 ;  /* 0x00000009ff062299 */ /* 0x000fe4000801160c */
[----:B------:R-:W-:-:S03]  /*1330*/  UIMAD.WIDE.U32 UR12, UR4, UR8, URZ ;  /* 0x00000008040c72a5 */ /* 0x000fc6000f8e00ff */
[----:B------:R-:W-:Y:S02]  /*1340*/  UMOV UR10, UR11 ;  /* 0x0000000b000a7c82 */ /* 0x000fe40008000000 */
[----:B------:R-:W-:Y:S02]  /*1350*/  @UP2 USHF.R.U32.HI UR7, URZ, UR9, UR10 ;  /* 0x00000009ff072299 */ /* 0x000fe4000801160a */
[----:B------:R-:W-:Y:S02]  /*1360*/  UIMAD UR10, UR6, UR19, URZ ;  /* 0x00000013060a72a4 */ /* 0x000fe4000f8e02ff */
[----:B------:R-:W-:-:S04]  /*1370*/  UIMAD UR7, UR7, UR19, URZ ;  /* 0x00000013070772a4 */ /* 0x000fc8000f8e02ff */
[----:B------:R-:W-:-:S03]  /*1380*/  UISETP.GE.AND UP0, UPT, UR4, UR7, UPT ;  /* 0x000000070400728c */ /* 0x000fc6000bf06270 */
[----:B------:R-:W-:Y:S01]  /*1390*/  UMOV UR7, UR13 ;  /* 0x0000000d00077c82 */ /* 0x000fe20008000000 */
[----:B------:R-:W-:Y:S02]  /*13a0*/  UISETP.GE.OR UP0, UPT, UR5, UR10, UP0 ;  /* 0x0000000a0500728c */ /* 0x000fe40008706670 */
[----:B------:R-:W-:Y:S02]  /*13b0*/  UIMAD.WIDE.U32 UR10, UR5, UR8, URZ ;  /* 0x00000008050a72a5 */ /* 0x000fe4000f8e00ff */
[----:B------:R-:W-:Y:S02]  /*13c0*/  USHF.R.U32.HI UR7, URZ, UR9, UR7 ;  /* 0x00000009ff077299 */ /* 0x000fe40008011607 */
[----:B------:R-:W-:Y:S02]  /*13d0*/  UIADD3 UR10, UPT, UPT, -UR4, URZ, URZ ;  /* 0x000000ff040a7290 */ /* 0x000fe4000fffe1ff */
[----:B------:R-:W-:Y:S02]  /*13e0*/  USEL UR7, UR4, UR7, !UP2 ;  /* 0x0000000704077287 */ /* 0x000fe4000d000000 */
[----:B------:R-:W-:Y:S01]  /*13f0*/  UIMAD UR10, UR14, UR10, UR21 ;  /* 0x0000000a0e0a72a4 */ /* 0x000fe2000f8e0215 */
[----:B------:R-:W-:Y:S01]  /*1400*/  @!UP0 UMOV UR8, UR11 ;  /* 0x0000000b00088c82 */ /* 0x000fe20008000000 */
[----:B------:R-:W-:-:S02]  /*1410*/  UIADD3 UR11, UPT, UPT, -UR5, URZ, URZ ;  /* 0x000000ff050b7290 */ /* 0x000fc4000fffe1ff */
[----:B------:R-:W-:Y:S02]  /*1420*/  @!UP0 USHF.R.U32.HI UR8, URZ, UR9, UR8 ;  /* 0x00000009ff088299 */ /* 0x000fe40008011608 */
[----:B------:R-:W-:Y:S02]  /*1430*/  UIADD3 UR9, UPT, UPT, -UR7, URZ, URZ ;  /* 0x000000ff07097290 */ /* 0x000fe4000fffe1ff */
[----:B------:R-:W-:Y:S02]  /*1440*/  @!UP0 USEL UR8, UR5, UR8, !UP2 ;  /* 0x0000000805088287 */ /* 0x000fe4000d000000 */
[----:B------:R-:W-:Y:S02]  /*1450*/  UIMAD UR9, UR19, UR9, UR4 ;  /* 0x00000009130972a4 */ /* 0x000fe4000f8e0204 */
[----:B------:R-:W-:Y:S02]  /*1460*/  @!UP0 UIADD3 UR7, UPT, UPT, UR7, -UR8, URZ ;  /* 0x8000000807078290 */ /* 0x000fe4000fffe0ff */
[----:B------:R-:W-:-:S02]  /*1470*/  @!UP0 UIMAD UR6, UR9, UR6, UR8 ;  /* 0x00000006090682a4 */ /* 0x000fc4000f8e0208 */
[----:B------:R-:W-:Y:S02]  /*1480*/  @!UP0 UIMAD UR4, UR7, UR19, UR5 ;  /* 0x00000013070482a4 */ /* 0x000fe4000f8e0205 */
[----:B------:R-:W-:Y:S02]  /*1490*/  UIMAD UR49, UR20, UR11, UR49 ;  /* 0x0000000b143172a4 */ /* 0x000fe4000f8e0231 */
[----:B------:R-:W-:Y:S01]  /*14a0*/  UIMAD UR21, UR4, UR14, UR10 ;  /* 0x0000000e041572a4 */ /* 0x000fe2000f8e020a */
[----:B------:R-:W-:Y:S02]  /*14b0*/  @!UP0 UMOV UR5, UR6 ;  /* 0x0000000600058c82 */ /* 0x000fe40008000000 */
[----:B------:R-:W-:-:S12]  /*14c0*/  UIMAD UR49, UR5, UR20, UR49 ;  /* 0x00000014053172a4 */ /* 0x000fd8000f8e0231 */
.L_x_18:
[----:B------:R-:W-:-:S09]  /*14d0*/  UISETP.NE.AND UP0, UPT, UR23, 0x1, UPT ;  /* 0x000000011700788c */ /* 0x000fd2000bf05270 */
[----:B------:R-:W-:Y:S05]  /*14e0*/  BRA.U UP0, `(.L_x_19) ;  /* 0x0000000100407547 */ /* 0x000fea000b800000 */
[----:B------:R-:W2:Y:S01]  /*14f0*/  LDCU.128 UR8, c[0x0][0xb10] ;  /* 0x00016200ff0877ac */ /* 0x000ea20008000c00 */
[----:B------:R-:W3:Y:S01]  /*1500*/  LDCU UR12, c[0x0][0xb0c] ;  /* 0x00016180ff0c77ac */ /* 0x000ee20008000800 */
[----:B------:R-:W4:Y:S01]  /*1510*/  LDCU UR13, c[0x0][0xb20] ;  /* 0x00016400ff0d77ac */ /* 0x000f220008000800 */
[----:B--2---:R-:W-:Y:S02]  /*1520*/  UIMAD.WIDE.U32 UR4, UR49, UR8, URZ ;  /* 0x00000008310472a5 */ /* 0x004fe4000f8e00ff */
[----:B------:R-:W-:Y:S02]  /*1530*/  UIMAD.WIDE.U32 UR6, UR21, UR11, URZ ;  /* 0x0000000b150672a5 */ /* 0x000fe4000f8e00ff */
[----:B---3--:R-:W-:Y:S02]  /*1540*/  UISETP.NE.AND UP0, UPT, UR12, 0x1, UPT ;  /* 0x000000010c00788c */ /* 0x008fe4000bf05270 */
[----:B------:R-:W-:-:S03]  /*1550*/  USHF.R.U32.HI UR5, URZ, UR9, UR5 ;  /* 0x00000009ff057299 */ /* 0x000fc60008011605 */
[----:B------:R-:W-:Y:S01]  /*1560*/  UMOV UR4, UR7 ;  /* 0x0000000700047c82 */ /* 0x000fe20008000000 */
[----:B------:R-:W-:Y:S02]  /*1570*/  USEL UR5, UR49, UR5, !UP0 ;  /* 0x0000000531057287 */ /* 0x000fe4000c000000 */
[----:B------:R-:W-:Y:S02]  /*1580*/  UISETP.NE.AND UP0, UPT, UR10, 0x1, UPT ;  /* 0x000000010a00788c */ /* 0x000fe4000bf05270 */
[----:B----4-:R-:W-:-:S04]  /*1590*/  USHF.R.U32.HI UR4, URZ, UR13, UR4 ;  /* 0x0000000dff047299 */ /* 0x010fc80008011604 */
[----:B------:R-:W-:-:S04]  /*15a0*/  USEL UR4, UR21, UR4, !UP0 ;  /* 0x0000000415047287 */ /* 0x000fc8000c000000 */
[----:B------:R-:W-:Y:S02]  /*15b0*/  UIADD3 UR6, UPT, UPT, UR5, -UR4, URZ ;  /* 0x8000000405067290 */ /* 0x000fe4000fffe0ff */
[----:B------:R-:W-:Y:S02]  /*15c0*/  UIADD3 UR4, UPT, UPT, -UR5, UR4, URZ ;  /* 0x0000000405047290 */ /* 0x000fe4000fffe1ff */
[----:B------:R-:W-:Y:S02]  /*15d0*/  UIMAD UR21, UR6, UR10, UR21 ;  /* 0x0000000a061572a4 */ /* 0x000fe4000f8e0215 */
[----:B------:R-:W-:-:S12]  /*15e0*/  UIMAD UR49, UR4, UR12, UR49 ;  /* 0x0000000c043172a4 */ /* 0x000fd8000f8e0231 */
.L_x_19:
[----:B------:R-:W-:Y:S01]  /*15f0*/  UISETP.NE.AND UP0, UPT, UR18, 0x2, UPT ;  /* 0x000000021200788c */ /* 0x000fe2000bf05270 */
[----:B------:R-:W-:Y:S09]  /*1600*/  BRA.U !UP6, `(.L_x_20) ;  /* 0x000000010e0c7547 */ /* 0x000ff2000b800000 */
[----:B------:R-:W-:Y:S01]  /*1610*/  UCGABAR_WAIT ;  /* 0x0000000000007dc7 */ /* 0x000fe20008000000 */
[----:B------:R-:W-:Y:S01]  /*1620*/  CCTL.IVALL ;  /* 0x00000000ff00798f */ /* 0x000fe20002000000 */
[----:B------:R-:W-:Y:S05]  /*1630*/  BRA `(.L_x_21) ;  /* 0x0000000000047947 */ /* 0x000fea0003800000 */
.L_x_20:
[----:B------:R-:W-:Y:S06]  /*1640*/  BAR.SYNC.DEFER_BLOCKING 0x0 ;  /* 0x0000000000007b1d */ /* 0x000fec0000010000 */
.L_x_21:
[----:B------:R-:W-:Y:S05]  /*1650*/  BRA.U UP0, `(.L_x_22) ;  /* 0x0000001d00847547 */ /* 0x000fea000b800000 */
[----:B------:R-:W2:Y:S01]  /*1660*/  LDCU UR5, c[0x0][0x388] ;  /* 0x00007100ff0577ac */ /* 0x000ea20008000800 */
[----:B------:R-:W3:Y:S01]  /*1670*/  S2UR UR7, SR_CgaCtaId ;  /* 0x00000000000779c3 */ /* 0x000ee20000008800 */
[----:B------:R-:W-:Y:S01]  /*1680*/  PLOP3.LUT P1, PT, PT, PT, UP3, 0x80, 0x8 ;  /* 0x000000000008781c */ /* 0x000fe20003f2f038 */
[----:B------:R-:W-:Y:S01]  /*1690*/  IMAD.MOV.U32 R3, RZ, RZ, 0x1 ;  /* 0x00000001ff037424 */ /* 0x000fe200078e00ff */
[----:B------:R-:W4:Y:S01]  /*16a0*/  LDCU UR6, c[0x0][0x38c] ;  /* 0x00007180ff0677ac */ /* 0x000f220008000800 */
[----:B------:R-:W-:Y:S01]  /*16b0*/  ISETP.EQ.OR P2, PT, R2, RZ, P3 ;  /* 0x000000ff0200720c */ /* 0x000fe20001f42670 */
[----:B------:R-:W-:Y:S01]  /*16c0*/  IMAD.MOV.U32 R2, RZ, RZ, RZ ;  /* 0x000000ffff027224 */ /* 0x000fe200078e00ff */
[----:B------:R-:W-:Y:S01]  /*16d0*/  PLOP3.LUT P1, PT, P1, PT, PT, 0x8, 0x80 ;  /* 0x000000000080781c */ /* 0x000fe20000f2e170 */
[----:B------:R-:W4:Y:S01]  /*16e0*/  LDCU UR51, c[0x0][0x390] ;  /* 0x00007200ff3377ac */ /* 0x000f220008000800 */
[----:B------:R-:W-:Y:S01]  /*16f0*/  UMOV UR24, 0x400 ;  /* 0x0000040000187882 */ /* 0x000fe20000000000 */
[----:B------:R-:W-:-:S02]  /*1700*/  UISETP.NE.AND UP1, UPT, UR18, URZ, UPT ;  /* 0x000000ff1200728c */ /* 0x000fc4000bf25270 */
[----:B------:R-:W-:Y:S01]  /*1710*/  USEL UR32, URZ, 0x1, UP4 ;  /* 0x00000001ff207887 */ /* 0x000fe2000a000000 */
[----:B-1----:R-:W1:Y:S01]  /*1720*/  LDCU UR50, c[0x0][0x370] ;  /* 0x00006e00ff3277ac */ /* 0x002e620008000800 */
[----:B--2---:R-:W-:Y:S01]  /*1730*/  UIADD3 UR5, UPT, UPT, UR5, 0x3f, URZ ;  /* 0x0000003f05057890 */ /* 0x004fe2000fffe0ff */
[----:B------:R-:W2:Y:S03]  /*1740*/  LDCU.64 UR34, c[0x0][0x348] ;  /* 0x00006900ff2277ac */ /* 0x000ea60008000a00 */
[----:B------:R-:W-:Y:S02]  /*1750*/  USHF.R.S32.HI UR4, URZ, 0x1f, UR5 ;  /* 0x0000001fff047899 */ /* 0x000fe40008011405 */
[----:B---3--:R-:W-:Y:S02]  /*1760*/  ULEA UR24, UR7, UR24, 0x18 ;  /* 0x0000001807187291 */ /* 0x008fe4000f8ec0ff */
[----:B------:R-:W-:-:S02]  /*1770*/  ULEA.HI UR4, UR4, UR5, URZ, 0x6 ;  /* 0x0000000504047291 */ /* 0x000fc4000f8f30ff */
[----:B------:R-:W-:Y:S02]  /*1780*/  USHF.L.U32 UR5, UR7, 0x6, URZ ;  /* 0x0000000607057899 */ /* 0x000fe400080006ff */
[----:B------:R-:W-:Y:S02]  /*1790*/  USHF.R.S32.HI UR4, URZ, 0x6, UR4 ;  /* 0x00000006ff047899 */ /* 0x000fe40008011404 */
[----:B------:R-:W-:Y:S02]  /*17a0*/  ULOP3.LUT UR53, UR5, 0x40, URZ, 0xe2, !UPT ;  /* 0x0000004005357892 */ /* 0x000fe4000f8ee2ff */
[----:B----4-:R-:W-:Y:S01]  /*17b0*/  UIMAD UR4, UR4, UR6, URZ ;  /* 0x00000006040472a4 */ /* 0x010fe2000f8e02ff */
[----:B------:R-:W3:Y:S03]  /*17c0*/  LDCU UR48, c[0x0][0x374] ;  /* 0x00006e80ff3077ac */ /* 0x000ee60008000800 */
[----:B------:R-:W-:-:S02]  /*17d0*/  UIMAD UR51, UR4, UR51, URZ ;  /* 0x00000033043372a4 */ /* 0x000fc4000f8e02ff */
[----:B------:R-:W-:Y:S02]  /*17e0*/  USEL UR32, UR32, 0x2, UP1 ;  /* 0x0000000220207887 */ /* 0x000fe40008800000 */
[----:B------:R-:W-:Y:S02]  /*17f0*/  UISETP.NE.AND UP2, UPT, UR51, URZ, UPT ;  /* 0x000000ff3300728c */ /* 0x000fe4000bf45270 */
[----:B------:R-:W-:Y:S02]  /*1800*/  UISETP.LT.U32.AND UP0, UPT, UR51, 0x11, UPT ;  /* 0x000000113300788c */ /* 0x000fe4000bf01070 */
[----:B------:R-:W-:Y:S02]  /*1810*/  UIADD3 UR36, UPT, UPT, UR24, 0x15400, UR37 ;  /* 0x0001540018247890 */ /* 0x000fe4000fffe025 */
[----:B------:R-:W-:Y:S01]  /*1820*/  USEL UR4, UR51, 0x11, UP0 ;  /* 0x0000001133047887 */ /* 0x000fe20008000000 */
[----:B------:R-:W-:Y:S01]  /*1830*/  UMOV UR25, URZ ;  /* 0x000000ff00197c82 */ /* 0x000fe20008000000 */
[----:B------:R-:W-:-:S02]  /*1840*/  UMOV UR30, URZ ;  /* 0x000000ff001e7c82 */ /* 0x000fc40008000000 */
[----:B------:R-:W-:Y:S02]  /*1850*/  UIADD3 UR5, UPT, UPT, UR4, -0x1, URZ ;  /* 0xffffffff04057890 */ /* 0x000fe4000fffe0ff */
[----:B------:R-:W-:Y:S02]  /*1860*/  @!UP2 UIADD3 UR5, UPT, UPT, UR4, URZ, URZ ;  /* 0x000000ff0405a290 */ /* 0x000fe4000fffe0ff */
[----:B------:R-:W-:Y:S02]  /*1870*/  UIADD3 UR47, UPT, UPT, UR51, -UR4, URZ ;  /* 0x80000004332f7290 */ /* 0x000fe4000fffe0ff */
[----:B------:R-:W-:Y:S01]  /*1880*/  UIADD3 UR52, UPT, UPT, UR5, 0x1, URZ ;  /* 0x0000000105347890 */ /* 0x000fe2000fffe0ff */
[----:B-123--:R-:W-:-:S11]  /*1890*/  UMOV UR33, URZ ;  /* 0x000000ff00217c82 */ /* 0x00efd60008000000 */
.L_x_40:
[----:B------:R-:W-:Y:S01]  /*18a0*/  ULEA UR4, UR25, UR24, 0x3 ;  /* 0x0000001819047291 */ /* 0x000fe2000f8e18ff */
[----:B------:R-:W-:Y:S01]  /*18b0*/  SHF.L.U32 R0, R3, 0x1f, RZ ;  /* 0x0000001f03007819 */ /* 0x000fe200000006ff */
[----:B------:R-:W-:Y:S02]  /*18c0*/  UISETP.NE.AND UP0, UPT, UR51, URZ, UPT ;  /* 0x000000ff3300728c */ /* 0x000fe4000bf05270 */
[----:B------:R-:W-:Y:S02]  /*18d0*/  ULEA UR19, UR21, UR53, 0x7 ;  /* 0x0000003515137291 */ /* 0x000fe4000f8e38ff */
[----:B------:R-:W-:Y:S01]  /*18e0*/  USHF.L.U32 UR38, UR49, 0x6, URZ ;  /* 0x0000000631267899 */ /* 0x000fe200080006ff */
[----:B------:R-:W-:Y:S02]  /*18f0*/  UMOV UR23, URZ ;  /* 0x000000ff00177c82 */ /* 0x000fe40008000000 */
[----:B------:R1:W2:Y:S01]  /*1900*/  SYNCS.PHASECHK.TRANS64.TRYWAIT P0, [UR4+0x88], R0 ;  /* 0x00008800ff0075a7 */ /* 0x0002a20008001104 */
[----:B------:R-:W-:Y:S01]  /*1910*/  UMOV UR21, URZ ;  /* 0x000000ff00157c82 */ /* 0x000fe20008000000 */
[----:B------:R-:W-:Y:S01]  /*1920*/  UMOV UR20, URZ ;  /* 0x000000ff00147c82 */ /* 0x000fe20008000000 */
[----:B------:R-:W-:Y:S06]  /*1930*/  BRA.U !UP0, `(.L_x_23) ;  /* 0x0000000508587547 */ /* 0x000fec000b800000 */
[----:B------:R-:W3:Y:S01]  /*1940*/  LDCU.128 UR8, c[0x0][0x480] ;  /* 0x00009000ff0877ac */ /* 0x000ee20008000c00 */
[----:B------:R-:W4:Y:S01]  /*1950*/  LDCU.64 UR12, c[0x0][0x490] ;  /* 0x00009200ff0c77ac */ /* 0x000f220008000a00 */
[----:B------:R-:W1:Y:S01]  /*1960*/  LDCU.64 UR20, c[0x0][0x4b0] ;  /* 0x00009600ff1477ac */ /* 0x000e620008000a00 */
[----:B------:R-:W1:Y:S01]  /*1970*/  LDCU.64 UR16, c[0x0][0x4d0] ;  /* 0x00009a00ff1077ac */ /* 0x000e620008000a00 */
[----:B------:R-:W1:Y:S01]  /*1980*/  LDCU UR45, c[0x0][0x390] ;  /* 0x00007200ff2d77ac */ /* 0x000e620008000800 */
[----:B---3--:R-:W-:Y:S02]  /*1990*/  UIMAD.WIDE.U32 UR4, UR38, UR9, URZ ;  /* 0x00000009260472a5 */ /* 0x008fe4000f8e00ff */
[----:B------:R-:W-:Y:S01]  /*19a0*/  UISETP.NE.AND UP0, UPT, UR8, 0x1, UPT ;  /* 0x000000010800788c */ /* 0x000fe2000bf05270 */
[----:B------:R-:W3:Y:S04]  /*19b0*/  LDCU UR46, c[0x0][0x38c] ;  /* 0x00007180ff2e77ac */ /* 0x000ee80008000800 */
[----:B------:R-:W-:Y:S01]  /*19c0*/  UMOV UR4, UR5 ;  /* 0x0000000500047c82 */ /* 0x000fe20008000000 */
[----:B------:R-:W1:Y:S01]  /*19d0*/  LDCU.64 UR14, c[0x0][0x4b8] ;  /* 0x00009700ff0e77ac */ /* 0x000e620008000a00 */
[----:B------:R-:W-:-:S02]  /*19e0*/  USHF.R.U32.HI UR6, URZ, UR10, UR4 ;  /* 0x0000000aff067299 */ /* 0x000fc40008011604 */
[----:B------:R-:W-:Y:S02]  /*19f0*/  UIADD3 UR33, UPT, UPT, UR52, UR30, URZ ;  /* 0x0000001e34217290 */ /* 0x000fe4000fffe0ff */
[----:B------:R-:W-:Y:S02]  /*1a00*/  USEL UR6, UR38, UR6, !UP0 ;  /* 0x0000000626067287 */ /* 0x000fe4000c000000 */
[----:B------:R-:W-:Y:S02]  /*1a10*/  UISETP.NE.AND UP0, UPT, UR11, 0x1, UPT ;  /* 0x000000010b00788c */ /* 0x000fe4000bf05270 */
[----:B----4-:R-:W-:Y:S02]  /*1a20*/  UIMAD.WIDE.U32 UR4, UR6, UR12, URZ ;  /* 0x0000000c060472a5 */ /* 0x010fe4000f8e00ff */
[----:B------:R-:W-:Y:S01]  /*1a30*/  UIADD3 UR7, UPT, UPT, -UR6, URZ, URZ ;  /* 0x000000ff06077290 */ /* 0x000fe2000fffe1ff */
[----:B------:R-:W-:-:S03]  /*1a40*/  UMOV UR23, URZ ;  /* 0x000000ff00177c82 */ /* 0x000fc60008000000 */
[----:B------:R-:W-:Y:S01]  /*1a50*/  UIMAD UR7, UR8, UR7, UR38 ;  /* 0x00000007080772a4 */ /* 0x000fe2000f8e0226 */
[----:B------:R-:W-:Y:S02]  /*1a60*/  UMOV UR4, UR5 ;  /* 0x0000000500047c82 */ /* 0x000fe40008000000 */
[----:B------:R-:W-:Y:S02]  /*1a70*/  USHF.R.U32.HI UR13, URZ, UR13, UR4 ;  /* 0x0000000dff0d7299 */ /* 0x000fe40008011604 */
[----:B------:R-:W4:Y:S02]  /*1a80*/  LDCU.64 UR4, c[0x0][0x4d8] ;  /* 0x00009b00ff0477ac */ /* 0x000f240008000a00 */
[----:B------:R-:W-:-:S04]  /*1a90*/  USEL UR13, UR6, UR13, !UP0 ;  /* 0x0000000d060d7287 */ /* 0x000fc8000c000000 */
[----:B------:R-:W-:-:S04]  /*1aa0*/  UIADD3 UR12, UPT, UPT, -UR13, URZ, URZ ;  /* 0x000000ff0d0c7290 */ /* 0x000fc8000fffe1ff */
[----:B------:R-:W-:Y:S02]  /*1ab0*/  UIMAD UR12, UR11, UR12, UR6 ;  /* 0x0000000c0b0c72a4 */ /* 0x000fe4000f8e0206 */
[----:B-1----:R-:W-:Y:S02]  /*1ac0*/  UIMAD UR11, UR7, UR20, UR16 ;  /* 0x00000014070b72a4 */ /* 0x002fe4000f8e0210 */
[----:B------:R-:W-:Y:S01]  /*1ad0*/  UIMAD UR12, UR12, UR21, UR17 ;  /* 0x000000150c0c72a4 */ /* 0x000fe2000f8e0211 */
[----:B------:R-:W-:Y:S01]  /*1ae0*/  UMOV UR6, UR25 ;  /* 0x0000001900067c82 */ /* 0x000fe20008000000 */
[----:B------:R-:W-:Y:S01]  /*1af0*/  UMOV UR20, URZ ;  /* 0x000000ff00147c82 */ /* 0x000fe20008000000 */
[----:B---3--:R-:W-:-:S09]  /*1b00*/  UMOV UR21, URZ ;  /* 0x000000ff00157c82 */ /* 0x008fd20008000000 */
.L_x_29:
[----:B------:R-:W-:Y:S01]  /*1b10*/  @!P3 MOV R4, 0x3000 ;  /* 0x000030000004b802 */ /* 0x000fe20000000f00 */
[----:B------:R-:W-:Y:S01]  /*1b20*/  ULEA UR9, UR6, UR24, 0x3 ;  /* 0x0000001806097291 */ /* 0x000fe2000f8e18ff */
[----:B-12---:R-:W-:Y:S11]  /*1b30*/  @P0 BRA `(.L_x_24) ;  /* 0x00000000000c0947 */ /* 0x006ff60003800000 */
[----:B------:R-:W-:Y:S04]  /*1b40*/  SHF.L.U32 R5, R3, 0x1f, RZ ;  /* 0x0000001f03057819 */ /* 0x000fe800000006ff */
[----:B------:R-:W1:Y:S02]  /*1b50*/  SYNCS.PHASECHK.TRANS64.TRYWAIT P0, [UR9+0x88], R5 ;  /* 0x00008805ff0075a7 */ /* 0x000e640008001109 */
[----:B-1----:R-:W-:Y:S05]  /*1b60*/  @!P0 BRA `(.L_x_25) ;  /* 0x0000006400c88947 */ /* 0x002fea0003800000 */
.L_x_24:
[----:B------:R2:W-:Y:S01]  /*1b70*/  @!P3 SYNCS.ARRIVE.TRANS64 RZ, [UR9], R4 ;  /* 0x00000004ffffb9a7 */ /* 0x0005e20008000009 */
[----:B------:R-:W-:Y:S04]  /*1b80*/  ULOP3.LUT UR7, UR32, 0x2, URZ, 0xfc, !UPT ;  /* 0x0000000220077892 */ /* 0x000fe8000f8efcff */
[----:B------:R-:W-:Y:S09]  /*1b90*/  UISETP.NE.AND UP0, UPT, UR7, 0x2, UPT ;  /* 0x000000020700788c */ /* 0x000ff2000bf05270 */
[----:B------:R-:W-:Y:S05]  /*1ba0*/  BRA.U UP0, `(.L_x_26) ;  /* 0x0000000100047547 */ /* 0x000fea000b800000 */
[----:B----4-:R-:W-:Y:S05]  /*1bb0*/  BPT.TRAP 0x1 ;  /* 0x000000040000795c */ /* 0x010fea0000300000 */
.L_x_26:
[----:B------:R-:W-:Y:S04]  /*1bc0*/  BSSY.RECONVERGENT B0, `(.L_x_27) ;  /* 0x0000003000007945 */ /* 0x000fe80003800200 */
[----:B------:R-:W-:Y:S05]  /*1bd0*/  @P2 BRA `(.L_x_28) ;  /* 0x0000000000042947 */ /* 0x000fea0003800000 */
[----:B----4-:R-:W-:Y:S05]  /*1be0*/  BPT.TRAP 0x1 ;  /* 0x000000040000795c */ /* 0x010fea0000300000 */
.L_x_28:
[----:B----4-:R-:W-:Y:S05]  /*1bf0*/  BSYNC.RECONVERGENT B0 ;  /* 0x0000000000007941 */ /* 0x010fea0003800200 */
.L_x_27:
[----:B------:R-:W-:Y:S02]  /*1c00*/  UIADD3 UR7, UPT, UPT, UR6, 0x1, URZ ;  /* 0x0000000106077890 */ /* 0x000fe4000fffe0ff */
[----:B------:R-:W-:Y:S02]  /*1c10*/  ULEA UR16, UR6, UR37, 0xd ;  /* 0x0000002506107291 */ /* 0x000fe4000f8e68ff */
[----:B------:R-:W-:Y:S02]  /*1c20*/  UISETP.NE.AND UP0, UPT, UR7, 0x11, UPT ;  /* 0x000000110700788c */ /* 0x000fe4000bf05270 */
[----:B------:R-:W-:Y:S02]  /*1c30*/  UIADD3 UR28, UP1, UPT, UR34, 0x80, URZ ;  /* 0x00000080221c7890 */ /* 0x000fe4000ff3e0ff */
[----:B------:R-:W-:Y:S02]  /*1c40*/  USEL UR8, URZ, 0x1, UP0 ;  /* 0x00000001ff087887 */ /* 0x000fe40008000000 */
[----:B------:R-:W-:Y:S02]  /*1c50*/  USEL UR25, UR7, URZ, UP0 ;  /* 0x000000ff07197287 */ /* 0x000fe40008000000 */
[----:B------:R-:W-:Y:S02]  /*1c60*/  USHF.L.U32 UR10, UR23, 0x6, URZ ;  /* 0x00000006170a7899 */ /* 0x000fe400080006ff */
[----:B------:R-:W-:Y:S01]  /*1c70*/  ULEA UR7, UR25, UR24, 0x3 ;  /* 0x0000001819077291 */ /* 0x000fe2000f8e18ff */
[----:B------:R-:W-:Y:S01]  /*1c80*/  LOP3.LUT R3, R3, UR8, RZ, 0x3c, !PT ;  /* 0x0000000803037c12 */ /* 0x000fe2000f8e3cff */
[----:B------:R-:W-:Y:S02]  /*1c90*/  ULEA UR8, UR6, UR24, 0xc ;  /* 0x0000001806087291 */ /* 0x000fe4000f8e60ff */
[----:B------:R-:W-:Y:S01]  /*1ca0*/  UIADD3.X UR29, UPT, UPT, URZ, UR35, URZ, UP1, !UPT ;  /* 0x00000023ff1d7290 */ /* 0x000fe20008ffe4ff */
[----:B-1----:R-:W-:Y:S01]  /*1cb0*/  SHF.L.U32 R0, R3, 0x1f, RZ ;  /* 0x0000001f03007819 */ /* 0x002fe200000006ff */
[----:B------:R-:W-:Y:S02]  /*1cc0*/  UIADD3 UR8, UPT, UPT, UR8, 0x4400, URZ ;  /* 0x0000440008087890 */ /* 0x000fe4000fffe0ff */
[----:B------:R-:W-:Y:S01]  /*1cd0*/  UIADD3 UR26, UP0, UPT, UR34, 0x180, URZ ;  /* 0x00000180221a7890 */ /* 0x000fe2000ff1e0ff */
[----:B------:R3:W1:Y:S01]  /*1ce0*/  SYNCS.PHASECHK.TRANS64.TRYWAIT P0, [UR7+0x88], R0 ;  /* 0x00008800ff0075a7 */ /* 0x0006620008001107 */
[----:B------:R-:W-:Y:S02]  /*1cf0*/  UIMAD UR7, UR20, UR14, UR4 ;  /* 0x0000000e140772a4 */ /* 0x000fe4000f8e0204 */
[----:B------:R-:W-:Y:S02]  /*1d00*/  UIMAD UR6, UR21, UR15, UR5 ;  /* 0x0000000f150672a4 */ /* 0x000fe4000f8e0205 */
[----:B------:R-:W-:Y:S02]  /*1d10*/  UIADD3.X UR27, UPT, UPT, URZ, UR35, URZ, UP0, !UPT ;  /* 0x00000023ff1b7290 */ /* 0x000fe400087fe4ff */
[----:B------:R-:W-:Y:S02]  /*1d20*/  UPRMT UR6, UR7, 0x40, UR6 ;  /* 0x0000004007067896 */ /* 0x000fe40008000006 */
[----:B------:R-:W-:Y:S02]  /*1d30*/  UIADD3 UR16, UPT, UPT, UR24, 0x15400, UR16 ;  /* 0x0001540018107890 */ /* 0x000fe4000fffe010 */
[----:B------:R-:W-:Y:S02]  /*1d40*/  UPRMT UR6, UR6, 0x5410, URZ ;  /* 0x0000541006067896 */ /* 0x000fe400080000ff */
[----:B------:R-:W-:Y:S02]  /*1d50*/  UIADD3 UR31, UPT, UPT, UR20, 0x1, URZ ;  /* 0x00000001141f7890 */ /* 0x000fe4000fffe0ff */
[----:B------:R-:W-:Y:S02]  /*1d60*/  UIADD3 UR22, UPT, UPT, UR21, 0x1, URZ ;  /* 0x0000000115167890 */ /* 0x000fe4000fffe0ff */
[----:B------:R-:W-:Y:S02]  /*1d70*/  UISETP.NE.AND UP2, UPT, UR31, UR46, UPT ;  /* 0x0000002e1f00728c */ /* 0x000fe4000bf45270 */
[----:B------:R-:W-:Y:S01]  /*1d80*/  UIADD3 UR30, UPT, UPT, UR30, 0x1, URZ ;  /* 0x000000011e1e7890 */ /* 0x000fe2000fffe0ff */
[----:B------:R4:W-:Y:S01]  /*1d90*/  UTMALDG.4D.IM2COL [UR8], [UR28], UR6 ;  /* 0x000000081c0073b4 */ /* 0x0009e20008058006 */
[----:B------:R-:W-:Y:S01]  /*1da0*/  UIADD3 UR7, UPT, UPT, UR23, 0x1, URZ ;  /* 0x0000000117077890 */ /* 0x000fe2000fffe0ff */
[----:B------:R-:W-:Y:S01]  /*1db0*/  UMOV UR42, 0x30000 ;  /* 0x00030000002a7882 */ /* 0x000fe20000000000 */
[----:B------:R-:W-:Y:S01]  /*1dc0*/  UMOV UR40, 0x0 ;  /* 0x0000000000287882 */ /* 0x000fe20000000000 */
[----:B------:R-:W-:Y:S01]  /*1dd0*/  UMOV UR41, 0x10000000 ;  /* 0x1000000000297882 */ /* 0x000fe20000000000 */
[----:B------:R-:W-:Y:S01]  /*1de0*/  UMOV UR17, UR9 ;  /* 0x0000000900117c82 */ /* 0x000fe20008000000 */
[----:B------:R-:W-:Y:S02]  /*1df0*/  UMOV UR18, UR10 ;  /* 0x0000000a00127c82 */ /* 0x000fe40008000000 */
[----:B------:R-:W-:Y:S01]  /*1e00*/  @UP2 UIADD3 UR22, UPT, UPT, UR21, URZ, URZ ;  /* 0x000000ff15162290 */ /* 0x000fe2000fffe0ff */
[----:B------:R2:W-:Y:S03]  /*1e10*/  UTMALDG.4D.MULTICAST [UR16], [UR26], UR42, desc[UR40] ;  /* 0x000028101a0073b4 */ /* 0x0005e6000801982a */
[----:B------:R-:W-:Y:S11]  /*1e20*/  UISETP.NE.AND UP0, UPT, UR22, UR45, UPT ;  /* 0x0000002d1600728c */ /* 0x000ff6000bf05270 */
[----:B------:R-:W-:Y:S07]  /*1e30*/  @UP0 UIADD3 UR7, UPT, UPT, UR23, URZ, URZ ;  /* 0x000000ff17070290 */ /* 0x000fee000fffe0ff */
[----:B------:R-:W-:Y:S01]  /*1e40*/  UMOV UR23, UR7 ;  /* 0x0000000700177c82 */ /* 0x000fe20008000000 */
[----:B----4-:R-:W-:Y:S01]  /*1e50*/  UMOV UR6, UR25 ;  /* 0x0000001900067c82 */ /* 0x010fe20008000000 */
[----:B--2---:R-:W-:Y:S02]  /*1e60*/  USEL UR21, UR22, URZ, UP0 ;  /* 0x000000ff16157287 */ /* 0x004fe40008000000 */
[----:B------:R-:W-:Y:S02]  /*1e70*/  UISETP.NE.AND UP0, UPT, UR30, UR33, UPT ;  /* 0x000000211e00728c */ /* 0x000fe4000bf05270 */
[----:B------:R-:W-:Y:S07]  /*1e80*/  USEL UR20, UR31, URZ, UP2 ;  /* 0x000000ff1f147287 */ /* 0x000fee0009000000 */
[----:B---3--:R-:W-:Y:S05]  /*1e90*/  BRA.U UP0, `(.L_x_29) ;  /* 0xfffffffd001c7547 */ /* 0x008fea000b83ffff */
.L_x_23:
[----:B------:R-:W-:Y:S01]  /*1ea0*/  ULEA UR4, UR25, UR24, 0x3 ;  /* 0x0000001819047291 */ /* 0x000fe2000f8e18ff */
[----:B-1----:R-:W-:Y:S01]  /*1eb0*/  SHF.L.U32 R0, R3, 0x1f, RZ ;  /* 0x0000001f03007819 */ /* 0x002fe200000006ff */
[----:B------:R-:W-:Y:S01]  /*1ec0*/  @!P1 SYNCS.ARRIVE.TRANS64.A1T0 RZ, [UR24+0x138], RZ ;  /* 0x000138ffffff99a7 */ /* 0x000fe20008100018 */
[----:B------:R-:W-:-:S06]  /*1ed0*/  UISETP.GE.AND UP0, UPT, UR47, 0x1, UPT ;  /* 0x000000012f00788c */ /* 0x000fcc000bf06270 */
[----:B--2---:R1:W2:Y:S03]  /*1ee0*/  SYNCS.PHASECHK.TRANS64.TRYWAIT P0, [UR4+0x88], R0 ;  /* 0x00008800ff0075a7 */ /* 0x0042a60008001104 */
[----:B------:R-:W-:Y:S05]  /*1ef0*/  BRA.U !UP0, `(.L_x_30) ;  /* 0x0000000508507547 */ /* 0x000fea000b800000 */
        /* <DEDUP_REMOVED lines=16> */
[----:B------:R-:W-:-:S03]  /*2000*/  UMOV UR31, UR47 ;  /* 0x0000002f001f7c82 */ /* 0x000fc60008000000 */
        /* <DEDUP_REMOVED lines=9> */
[----:B---3--:R-:W-:-:S11]  /*20a0*/  UMOV UR6, UR25 ;  /* 0x0000001900067c82 */ /* 0x008fd60008000000 */
.L_x_36:
[----:B------:R-:W-:Y:S01]  /*20b0*/  @!P3 MOV R4, 0x3000 ;  /* 0x000030000004b802 */ /* 0x000fe20000000f00 */
[----:B------:R-:W-:Y:S01]  /*20c0*/  ULEA UR9, UR6, UR24, 0x3 ;  /* 0x0000001806097291 */ /* 0x000fe2000f8e18ff */
[----:B-12---:R-:W-:Y:S11]  /*20d0*/  @P0 BRA `(.L_x_31) ;  /* 0x00000000000c0947 */ /* 0x006ff60003800000 */
[----:B------:R-:W-:Y:S04]  /*20e0*/  SHF.L.U32 R5, R3, 0x1f, RZ ;  /* 0x0000001f03057819 */ /* 0x000fe800000006ff */
[----:B------:R-:W1:Y:S02]  /*20f0*/  SYNCS.PHASECHK.TRANS64.TRYWAIT P0, [UR9+0x88], R5 ;  /* 0x00008805ff0075a7 */ /* 0x000e640008001109 */
[----:B-1----:R-:W-:Y:S05]  /*2100*/  @!P0 BRA `(.L_x_32) ;  /* 0x0000006000788947 */ /* 0x002fea0003800000 */
.L_x_31:
[----:B------:R2:W-:Y:S01]  /*2110*/  @!P3 SYNCS.ARRIVE.TRANS64 RZ, [UR9], R4 ;  /* 0x00000004ffffb9a7 */ /* 0x0005e20008000009 */
[----:B------:R-:W-:Y:S04]  /*2120*/  ULOP3.LUT UR7, UR32, 0x2, URZ, 0xfc, !UPT ;  /* 0x0000000220077892 */ /* 0x000fe8000f8efcff */
[----:B------:R-:W-:Y:S09]  /*2130*/  UISETP.NE.AND UP0, UPT, UR7, 0x2, UPT ;  /* 0x000000020700788c */ /* 0x000ff2000bf05270 */
[----:B------:R-:W-:Y:S05]  /*2140*/  BRA.U UP0, `(.L_x_33) ;  /* 0x0000000100047547 */ /* 0x000fea000b800000 */
[----:B----4-:R-:W-:Y:S05]  /*2150*/  BPT.TRAP 0x1 ;  /* 0x000000040000795c */ /* 0x010fea0000300000 */
.L_x_33:
[----:B------:R-:W-:Y:S04]  /*2160*/  BSSY.RECONVERGENT B0, `(.L_x_34) ;  /* 0x0000003000007945 */ /* 0x000fe80003800200 */
[----:B------:R-:W-:Y:S05]  /*2170*/  @P2 BRA `(.L_x_35) ;  /* 0x0000000000042947 */ /* 0x000fea0003800000 */
[----:B----4-:R-:W-:Y:S05]  /*2180*/  BPT.TRAP 0x1 ;  /* 0x000000040000795c */ /* 0x010fea0000300000 */
.L_x_35:
[----:B----4-:R-:W-:Y:S05]  /*2190*/  BSYNC.RECONVERGENT B0 ;  /* 0x0000000000007941 */ /* 0x010fea0003800200 */
.L_x_34:
        /* <DEDUP_REMOVED lines=19> */
[----:B------:R-:W-:Y:S02]  /*22d0*/  UIADD3 UR30, UPT, UPT, UR20, 0x1, URZ ;  /* 0x00000001141e7890 */ /* 0x000fe4000fffe0ff */
[----:B------:R-:W-:Y:S02]  /*22e0*/  UPRMT UR6, UR6, 0x5410, URZ ;  /* 0x0000541006067896 */ /* 0x000fe400080000ff */
[----:B------:R-:W-:Y:S02]  /*22f0*/  UISETP.NE.AND UP2, UPT, UR30, UR45, UPT ;  /* 0x0000002d1e00728c */ /* 0x000fe4000bf45270 */
[----:B------:R-:W-:Y:S02]  /*2300*/  UIADD3 UR22, UPT, UPT, UR21, 0x1, URZ ;  /* 0x0000000115167890 */ /* 0x000fe4000fffe0ff */
[----:B------:R-:W-:Y:S01]  /*2310*/  UIADD3 UR7, UPT, UPT, UR23, 0x1, URZ ;  /* 0x0000000117077890 */ /* 0x000fe2000fffe0ff */
[----:B------:R-:W-:Y:S02]  /*2320*/  UMOV UR38, 0x30000 ;  /* 0x0003000000267882 */ /* 0x000fe40000000000 */
[----:B------:R4:W-:Y:S01]  /*2330*/  UTMALDG.4D.IM2COL [UR8], [UR28], UR6 ;  /* 0x000000081c0073b4 */ /* 0x0009e20008058006 */
[----:B------:R-:W-:Y:S01]  /*2340*/  UMOV UR40, 0x0 ;  /* 0x0000000000287882 */ /* 0x000fe20000000000 */
[----:B------:R-:W-:Y:S01]  /*2350*/  UMOV UR41, 0x10000000 ;  /* 0x1000000000297882 */ /* 0x000fe20000000000 */
[----:B------:R-:W-:Y:S01]  /*2360*/  UMOV UR17, UR9 ;  /* 0x0000000900117c82 */ /* 0x000fe20008000000 */
[----:B------:R-:W-:Y:S01]  /*2370*/  @UP2 UIADD3 UR22, UPT, UPT, UR21, URZ, URZ ;  /* 0x000000ff15162290 */ /* 0x000fe2000fffe0ff */
[----:B------:R-:W-:Y:S03]  /*2380*/  UMOV UR18, UR10 ;  /* 0x0000000a00127c82 */ /* 0x000fe60008000000 */
[----:B------:R-:W-:Y:S01]  /*2390*/  UISETP.NE.AND UP0, UPT, UR22, UR42, UPT ;  /* 0x0000002a1600728c */ /* 0x000fe2000bf05270 */
[----:B------:R2:W-:Y:S10]  /*23a0*/  UTMALDG.4D.MULTICAST [UR16], [UR26], UR38, desc[UR40] ;  /* 0x000028101a0073b4 */ /* 0x0005f40008019826 */
[----:B------:R-:W-:Y:S07]  /*23b0*/  @UP0 UIADD3 UR7, UPT, UPT, UR23, URZ, URZ ;  /* 0x000000ff17070290 */ /* 0x000fee000fffe0ff */
[----:B------:R-:W-:Y:S01]  /*23c0*/  UMOV UR23, UR7 ;  /* 0x0000000700177c82 */ /* 0x000fe20008000000 */
[----:B----4-:R-:W-:Y:S02]  /*23d0*/  UIADD3 UR6, UPT, UPT, UR31, -0x1, URZ ;  /* 0xffffffff1f067890 */ /* 0x010fe4000fffe0ff */
[----:B--2---:R-:W-:Y:S02]  /*23e0*/  USEL UR21, UR22, URZ, UP0 ;  /* 0x000000ff16157287 */ /* 0x004fe40008000000 */
[----:B------:R-:W-:Y:S02]  /*23f0*/  UISETP.GT.U32.AND UP0, UPT, UR31, 0x1, UPT ;  /* 0x000000011f00788c */ /* 0x000fe4000bf04070 */
[----:B------:R-:W-:Y:S01]  /*2400*/  USEL UR20, UR30, URZ, UP2 ;  /* 0x000000ff1e147287 */ /* 0x000fe20009000000 */
[----:B------:R-:W-:Y:S01]  /*2410*/  UMOV UR31, UR6 ;  /* 0x00000006001f7c82 */ /* 0x000fe20008000000 */
[----:B------:R-:W-:Y:S05]  /*2420*/  UMOV UR6, UR25 ;  /* 0x0000001900067c82 */ /* 0x000fea0008000000 */
[----:B---3--:R-:W-:Y:S05]  /*2430*/  BRA.U UP0, `(.L_x_36) ;  /* 0xfffffffd001c7547 */ /* 0x008fea000b83ffff */
.L_x_30:
[----:B------:R-:W-:Y:S01]  /*2440*/  SHF.L.U32 R5, R2, 0x1f, RZ ;  /* 0x0000001f02057819 */ /* 0x000fe200000006ff */
[----:B------:R-:W-:-:S03]  /*2450*/  NOP ;  /* 0x0000000000007918 */ /* 0x000fc60000000000 */
[----:B-12---:R-:W1:Y:S02]  /*2460*/  SYNCS.PHASECHK.TRANS64.TRYWAIT P0, [UR24+0x140], R5 ;  /* 0x00014005ff0075a7 */ /* 0x006e640008001118 */
[----:B-1----:R-:W-:Y:S05]  /*2470*/  @!P0 BRA `(.L_x_37) ;  /* 0x0000005c00b48947 */ /* 0x002fea0003800000 */
.L_x_122:
[----:B-1----:R-:W1:Y:S01]  /*2480*/  LDS.128 R4, [UR24+0x180] ;  /* 0x00018018ff047984 */ /* 0x002e620008000c00 */
[----:B------:R-:W-:Y:S02]  /*2490*/  UIADD3 UR4, UPT, UPT, UR24, 0x148, URZ ;  /* 0x0000014818047890 */ /* 0x000fe4000fffe0ff */
[----:B------:R-:W-:Y:S01]  /*24a0*/  UISETP.GE.AND UP0, UPT, UR39, 0x1, UPT ;  /* 0x000000012700788c */ /* 0x000fe2000bf06270 */
[----:B------:R-:W-:Y:S01]  /*24b0*/  @!PT LDS RZ, [RZ] ;  /* 0x00000000fffff984 */ /* 0x000fe20000000800 */
[----:B------:R-:W-:Y:S01]  /*24c0*/  @!PT LDS RZ, [RZ] ;  /* 0x00000000fffff984 */ /* 0x000fe20000000800 */
[----:B------:R-:W-:Y:S01]  /*24d0*/  @!PT LDS RZ, [RZ] ;  /* 0x00000000fffff984 */ /* 0x000fe20000000800 */
[----:B------:R-:W-:Y:S01]  /*24e0*/  @!PT LDS RZ, [RZ] ;  /* 0x00000000fffff984 */ /* 0x000fe20000000800 */
[----:B------:R2:W-:Y:S06]  /*24f0*/  MEMBAR.ALL.CTA ;  /* 0x0000000000007992 */ /* 0x0005ec0000008000 */
[----:B--2---:R-:W2:Y:S01]  /*2500*/  FENCE.VIEW.ASYNC.S ;  /* 0x00000000000073c6 */ /* 0x004ea20000000000 */
[----:B------:R-:W-:-:S09]  /*2510*/  UPRMT UR4, URZ, 0x654, UR4 ;  /* 0x00000654ff047896 */ /* 0x000fd20008000004 */
[----:B--2---:R-:W-:Y:S01]  /*2520*/  SYNCS.ARRIVE.TRANS64.RED.A1T0 RZ, [UR4], RZ ;  /* 0x000000ffffff79a7 */ /* 0x004fe20008100404 */
[----:B-1----:R-:W-:-:S13]  /*2530*/  LOP3.LUT P0, RZ, R6, 0x1, RZ, 0xc0, !PT ;  /* 0x0000000106ff7812 */ /* 0x002fda000780c0ff */
[----:B------:R-:W-:Y:S01]  /*2540*/  VOTEU.ANY UP1, P0 ;  /* 0x0000000000ff7886 */ /* 0x000fe20000020100 */
[----:B------:R-:W-:-:S13]  /*2550*/  PLOP3.LUT P0, PT, PT, PT, UP1, 0x80, 0x8 ;  /* 0x000000000008781c */ /* 0x000fda0003f0f018 */
[----:B------:R-:W-:Y:S02]  /*2560*/  @P0 MOV R0, R4 ;  /* 0x0000000400000202 */ /* 0x000fe40000000f00 */
[----:B------:R-:W-:Y:S02]  /*2570*/  @P0 LOP3.LUT R4, R5, 0xffff, RZ, 0xc0, !PT ;  /* 0x0000ffff05040812 */ /* 0x000fe400078ec0ff */
[----:B------:R-:W-:Y:S02]  /*2580*/  @P0 R2UR UR6, R0 ;  /* 0x00000000000602ca */ /* 0x000fe400000e0000 */
[----:B------:R-:W-:-:S11]  /*2590*/  @P0 R2UR UR5, R4 ;  /* 0x00000000040502ca */ /* 0x000fd600000e0000 */
[----:B------:R-:W-:Y:S02]  /*25a0*/  @UP1 UMOV UR44, UR6 ;  /* 0x00000006002c1c82 */ /* 0x000fe40008000000 */
[----:B------:R-:W-:Y:S01]  /*25b0*/  @UP1 UMOV UR43, UR5 ;  /* 0x00000005002b1c82 */ /* 0x000fe20008000000 */
[----:B------:R-:W-:Y:S05]  /*25c0*/  BRA.U !UP0, `(.L_x_38) ;  /* 0x0000000108d47547 */ /* 0x000fea000b800000 */
[----:B------:R-:W1:Y:S01]  /*25d0*/  LDCU.128 UR16, c[0x0][0xb10] ;  /* 0x00016200ff1077ac */ /* 0x000e620008000c00 */
[----:B------:R-:W2:Y:S01]  /*25e0*/  LDCU UR21, c[0x0][0xb20] ;  /* 0x00016400ff1577ac */ /* 0x000ea20008000800 */
[----:B------:R-:W3:Y:S01]  /*25f0*/  LDCU UR20, c[0x0][0xb0c] ;  /* 0x00016180ff1477ac */ /* 0x000ee20008000800 */
[----:B------:R-:W4:Y:S01]  /*2600*/  LDCU.64 UR8, c[0x0][0xb28] ;  /* 0x00016500ff0877ac */ /* 0x000f220008000a00 */
[----:B------:R-:W-:Y:S02]  /*2610*/  UISETP.NE.AND UP3, UPT, UR39, 0x1, UPT ;  /* 0x000000012700788c */ /* 0x000fe4000bf65270 */
[----:B-1----:R-:W-:Y:S02]  /*2620*/  UIMAD.WIDE.U32 UR4, UR48, UR19, URZ ;  /* 0x00000013300472a5 */ /* 0x002fe4000f8e00ff */
[----:B------:R-:W-:Y:S02]  /*2630*/  UIMAD.WIDE.U32 UR6, UR50, UR16, URZ ;  /* 0x00000010320672a5 */ /* 0x000fe4000f8e00ff */
[----:B------:R-:W-:-:S02]  /*2640*/  UISETP.NE.AND UP0, UPT, UR18, 0x1, UPT ;  /* 0x000000011200788c */ /* 0x000fc4000bf05270 */
[----:B------:R-:W-:Y:S01]  /*2650*/  UIMAD.WIDE.U32 UR14, UR43, UR19, URZ ;  /* 0x000000132b0e72a5 */ /* 0x000fe2000f8e00ff */
[----:B------:R-:W-:Y:S01]  /*2660*/  UMOV UR4, UR5 ;  /* 0x0000000500047c82 */ /* 0x000fe20008000000 */
[----:B---3--:R-:W-:Y:S02]  /*2670*/  UISETP.NE.AND UP2, UPT, UR20, 0x1, UPT ;  /* 0x000000011400788c */ /* 0x008fe4000bf45270 */
[----:B--2---:R-:W-:Y:S02]  /*2680*/  USHF.R.U32.HI UR5, URZ, UR21, UR4 ;  /* 0x00000015ff057299 */ /* 0x004fe40008011604 */
[----:B------:R-:W-:Y:S01]  /*2690*/  UIMAD.WIDE.U32 UR12, UR44, UR16, URZ ;  /* 0x000000102c0c72a5 */ /* 0x000fe2000f8e00ff */
[----:B------:R-:W-:Y:S01]  /*26a0*/  UMOV UR4, UR7 ;  /* 0x0000000700047c82 */ /* 0x000fe20008000000 */
[----:B------:R-:W-:Y:S02]  /*26b0*/  USEL UR5, UR48, UR5, !UP0 ;  /* 0x0000000530057287 */ /* 0x000fe4000c000000 */
[----:B------:R-:W-:-:S02]  /*26c0*/  USHF.R.U32.HI UR4, URZ, UR17, UR4 ;  /* 0x00000011ff047299 */ /* 0x000fc40008011604 */
[----:B----4-:R-:W-:Y:S02]  /*26d0*/  UIMAD.WIDE.U32 UR10, UR5, UR8, URZ ;  /* 0x00000008050a72a5 */ /* 0x010fe4000f8e00ff */
[----:B------:R-:W-:Y:S01]  /*26e0*/  USEL UR6, UR50, UR4, !UP2 ;  /* 0x0000000432067287 */ /* 0x000fe2000d000000 */
[----:B------:R-:W-:Y:S02]  /*26f0*/  UMOV UR12, UR13 ;  /* 0x0000000d000c7c82 */ /* 0x000fe40008000000 */
[----:B------:R-:W-:Y:S01]  /*2700*/  UMOV UR4, UR15 ;  /* 0x0000000f00047c82 */ /* 0x000fe20008000000 */
[----:B------:R-:W-:Y:S01]  /*2710*/  UIMAD.WIDE.U32 UR14, UR6, UR8, URZ ;  /* 0x00000008060e72a5 */ /* 0x000fe2000f8e00ff */
[----:B------:R-:W-:Y:S01]  /*2720*/  UMOV UR10, UR11 ;  /* 0x0000000b000a7c82 */ /* 0x000fe20008000000 */
[----:B------:R-:W-:Y:S02]  /*2730*/  USHF.R.U32.HI UR4, URZ, UR21, UR4 ;  /* 0x00000015ff047299 */ /* 0x000fe40008011604 */
[----:B------:R-:W-:-:S03]  /*2740*/  @UP3 USHF.R.U32.HI UR5, URZ, UR9, UR10 ;  /* 0x00000009ff053299 */ /* 0x000fc6000801160a */
[----:B------:R-:W-:Y:S01]  /*2750*/  UMOV UR14, UR15 ;  /* 0x0000000f000e7c82 */ /* 0x000fe20008000000 */
[----:B------:R-:W-:Y:S02]  /*2760*/  USHF.R.U32.HI UR17, URZ, UR17, UR12 ;  /* 0x00000011ff117299 */ /* 0x000fe4000801160c */
[----:B------:R-:W-:Y:S02]  /*2770*/  USEL UR4, UR43, UR4, !UP0 ;  /* 0x000000042b047287 */ /* 0x000fe4000c000000 */
[----:B------:R-:W-:Y:S02]  /*2780*/  @UP3 USHF.R.U32.HI UR6, URZ, UR9, UR14 ;  /* 0x00000009ff063299 */ /* 0x000fe4000801160e */
[----:B------:R-:W-:Y:S02]  /*2790*/  UIMAD UR7, UR39, UR5, URZ ;  /* 0x00000005270772a4 */ /* 0x000fe4000f8e02ff */
[----:B------:R-:W-:Y:S02]  /*27a0*/  USEL UR5, UR44, UR17, !UP2 ;  /* 0x000000112c057287 */ /* 0x000fe4000d000000 */
[----:B------:R-:W-:-:S02]  /*27b0*/  UIMAD UR10, UR39, UR6, URZ ;  /* 0x00000006270a72a4 */ /* 0x000fc4000f8e02ff */
[----:B------:R-:W-:Y:S02]  /*27c0*/  UISETP.GE.AND UP0, UPT, UR4, UR7, UPT ;  /* 0x000000070400728c */ /* 0x000fe4000bf06270 */
[----:B------:R-:W-:Y:S02]  /*27d0*/  UIMAD.WIDE.U32 UR12, UR4, UR8, URZ ;  /* 0x00000008040c72a5 */ /* 0x000fe4000f8e00ff */
[----:B------:R-:W-:Y:S02]  /*27e0*/  UISETP.GE.OR UP0, UPT, UR5, UR10, UP0 ;  /* 0x0000000a0500728c */ /* 0x000fe40008706670 */
[----:B------:R-:W-:Y:S02]  /*27f0*/  UIMAD.WIDE.U32 UR10, UR5, UR8, URZ ;  /* 0x00000008050a72a5 */ /* 0x000fe4000f8e00ff */
[----:B------:R-:W-:Y:S01]  /*2800*/  UIADD3 UR12, UPT, UPT, -UR4, URZ, URZ ;  /* 0x000000ff040c7290 */ /* 0x000fe2000fffe1ff */
[----:B------:R-:W-:Y:S01]  /*2810*/  UMOV UR8, UR13 ;  /* 0x0000000d00087c82 */ /* 0x000fe20008000000 */
[----:B------:R-:W-:-:S02]  /*2820*/  UIADD3 UR10, UPT, UPT, -UR5, URZ, URZ ;  /* 0x000000ff050a7290 */ /* 0x000fc4000fffe1ff */
[----:B------:R-:W-:-:S03]  /*2830*/  USHF.R.U32.HI UR8, URZ, UR9, UR8 ;  /* 0x00000009ff087299 */ /* 0x000fc60008011608 */
[----:B------:R-:W-:Y:S01]  /*2840*/  @!UP0 UMOV UR7, UR11 ;  /* 0x0000000b00078c82 */ /* 0x000fe20008000000 */
[----:B------:R-:W-:Y:S02]  /*2850*/  UIMAD UR12, UR18, UR12, UR43 ;  /* 0x0000000c120c72a4 */ /* 0x000fe4000f8e022b */
[----:B------:R-:W-:Y:S02]  /*2860*/  USEL UR8, UR4, UR8, !UP3 ;  /* 0x0000000804087287 */ /* 0x000fe4000d800000 */
[----:B------:R-:W-:Y:S02]  /*2870*/  @!UP0 USHF.R.U32.HI UR7, URZ, UR9, UR7 ;  /* 0x00000009ff078299 */ /* 0x000fe40008011607 */
[----:B------:R-:W-:Y:S02]  /*2880*/  UIADD3 UR9, UPT, UPT, -UR8, URZ, URZ ;  /* 0x000000ff08097290 */ /* 0x000fe4000fffe1ff */
[----:B------:R-:W-:Y:S02]  /*2890*/  @!UP0 USEL UR7, UR5, UR7, !UP3 ;  /* 0x0000000705078287 */ /* 0x000fe4000d800000 */
[----:B------:R-:W-:-:S02]  /*28a0*/  UIMAD UR9, UR39, UR9, UR4 ;  /* 0x00000009270972a4 */ /* 0x000fc4000f8e0204 */
[----:B------:R-:W-:Y:S02]  /*28b0*/  @!UP0 UIADD3 UR8, UPT, UPT, UR8, -UR7, URZ ;  /* 0x8000000708088290 */ /* 0x000fe4000fffe0ff */
[----:B------:R-:W-:Y:S02]  /*28c0*/  @!UP0 UIMAD UR7, UR9, UR6, UR7 ;  /* 0x00000006090782a4 */ /* 0x000fe4000f8e0207 */
[----:B------:R-:W-:Y:S02]  /*28d0*/  @!UP0 UIMAD UR4, UR39, UR8, UR5 ;  /* 0x00000008270482a4 */ /* 0x000fe4000f8e0205 */
[----:B------:R-:W-:Y:S02]  /*28e0*/  UIMAD UR6, UR20, UR10, UR44 ;  /* 0x0000000a140672a4 */ /* 0x000fe4000f8e022c */
[----:B------:R-:W-:Y:S01]  /*28f0*/  UIMAD UR43, UR4, UR18, UR12 ;  /* 0x00000012042b72a4 */ /* 0x000fe2000f8e020c */
[----:B------:R-:W-:Y:S02]  /*2900*/  @!UP0 UMOV UR5, UR7 ;  /* 0x0000000700058c82 */ /* 0x000fe40008000000 */
[----:B------:R-:W-:-:S12]  /*2910*/  UIMAD UR44, UR5, UR20, UR6 ;  /* 0x00000014052c72a4 */ /* 0x000fd8000f8e0206 */
.L_x_38:
[----:B------:R-:W1:Y:S02]  /*2920*/  LDCU UR4, c[0x0][0xb30] ;  /* 0x00016600ff0477ac */ /* 0x000e640008000800 */
[----:B-1----:R-:W-:-:S09]  /*2930*/  UISETP.NE.AND UP0, UPT, UR4, 0x1, UPT ;  /* 0x000000010400788c */ /* 0x002fd2000bf05270 */
[----:B------:R-:W-:Y:S05]  /*2940*/  BRA.U UP0, `(.L_x_39) ;  /* 0x0000000100447547 */ /* 0x000fea000b800000 */
[----:B------:R-:W1:Y:S01]  /*2950*/  LDCU.128 UR8, c[0x0][0xb10] ;  /* 0x00016200ff0877ac */ /* 0x000e620008000c00 */
[----:B------:R-:W2:Y:S01]  /*2960*/  LDCU UR12, c[0x0][0xb0c] ;  /* 0x00016180ff0c77ac */ /* 0x000ea20008000800 */
[----:B------:R-:W3:Y:S01]  /*2970*/  LDCU UR13, c[0x0][0xb20] ;  /* 0x00016400ff0d77ac */ /* 0x000ee20008000800 */
[----:B-1----:R-:W-:Y:S02]  /*2980*/  UIMAD.WIDE.U32 UR6, UR44, UR8, URZ ;  /* 0x000000082c0672a5 */ /* 0x002fe4000f8e00ff */
[----:B------:R-:W-:Y:S02]  /*2990*/  UIMAD.WIDE.U32 UR4, UR43, UR11, URZ ;  /* 0x0000000b2b0472a5 */ /* 0x000fe4000f8e00ff */
[----:B--2---:R-:W-:Y:S02]  /*29a0*/  UISETP.NE.AND UP2, UPT, UR12, 0x1, UPT ;  /* 0x000000010c00788c */ /* 0x004fe4000bf45270 */
[----:B------:R-:W-:Y:S01]  /*29b0*/  UISETP.NE.AND UP0, UPT, UR10, 0x1, UPT ;  /* 0x000000010a00788c */ /* 0x000fe2000bf05270 */
[----:B------:R-:W-:-:S02]  /*29c0*/  UMOV UR6, UR7 ;  /* 0x0000000700067c82 */ /* 0x000fc40008000000 */
[----:B------:R-:W-:Y:S01]  /*29d0*/  UMOV UR4, UR5 ;  /* 0x0000000500047c82 */ /* 0x000fe20008000000 */
[----:B------:R-:W-:Y:S02]  /*29e0*/  USHF.R.U32.HI UR6, URZ, UR9, UR6 ;  /* 0x00000009ff067299 */ /* 0x000fe40008011606 */
[----:B---3--:R-:W-:Y:S02]  /*29f0*/  USHF.R.U32.HI UR4, URZ, UR13, UR4 ;  /* 0x0000000dff047299 */ /* 0x008fe40008011604 */
[----:B------:R-:W-:Y:S02]  /*2a00*/  USEL UR5, UR44, UR6, !UP2 ;  /* 0x000000062c057287 */ /* 0x000fe4000d000000 */
[----:B------:R-:W-:-:S04]  /*2a10*/  USEL UR4, UR43, UR4, !UP0 ;  /* 0x000000042b047287 */ /* 0x000fc8000c000000 */
[----:B------:R-:W-:Y:S02]  /*2a20*/  UIADD3 UR6, UPT, UPT, UR5, -UR4, URZ ;  /* 0x8000000405067290 */ /* 0x000fe4000fffe0ff */
[----:B------:R-:W-:Y:S02]  /*2a30*/  UIADD3 UR4, UPT, UPT, -UR5, UR4, URZ ;  /* 0x0000000405047290 */ /* 0x000fe4000fffe1ff */
[----:B------:R-:W-:Y:S02]  /*2a40*/  UIMAD UR43, UR6, UR10, UR43 ;  /* 0x0000000a062b72a4 */ /* 0x000fe4000f8e022b */
[----:B------:R-:W-:-:S12]  /*2a50*/  UIMAD UR44, UR4, UR12, UR44 ;  /* 0x0000000c042c72a4 */ /* 0x000fd8000f8e022c */
.L_x_39:
[----:B------:R-:W-:Y:S01]  /*2a60*/  R2UR UR5, R101 ;  /* 0x00000000650572ca */ /* 0x000fe200000e0000 */
[----:B------:R-:W-:Y:S01]  /*2a70*/  UMOV UR30, UR33 ;  /* 0x00000021001e7c82 */ /* 0x000fe20008000000 */
[----:B------:R-:W-:Y:S02]  /*2a80*/  R2UR UR4, R100 ;  /* 0x00000000640472ca */ /* 0x000fe400000e0000 */
[----:B------:R-:W-:Y:S02]  /*2a90*/  PLOP3.LUT P1, PT, PT, PT, PT, 0x80, 0x8 ;  /* 0x000000000008781c */ /* 0x000fe40003f2f070 */
[----:B------:R-:W-:-:S07]  /*2aa0*/  LOP3.LUT R2, R2, 0x1, RZ, 0x3c, !PT ;  /* 0x0000000102027812 */ /* 0x000fce00078e3cff */
[----:B------:R-:W-:Y:S02]  /*2ab0*/  UIADD3 UR49, UPT, UPT, UR44, UR5, URZ ;  /* 0x000000052c317290 */ /* 0x000fe4000fffe0ff */
[----:B------:R-:W-:Y:S01]  /*2ac0*/  UIADD3 UR21, UPT, UPT, UR43, UR4, URZ ;  /* 0x000000042b157290 */ /* 0x000fe2000fffe0ff */
[----:B------:R-:W-:Y:S11]  /*2ad0*/  BRA.U UP1, `(.L_x_40) ;  /* 0xffffffed01707547 */ /* 0x000ff6000b83ffff */
[----:B------:R-:W-:Y:S01]  /*2ae0*/  UIADD3 UR24, UPT, UPT, UR24, 0x88, URZ ;  /* 0x0000008818187890 */ /* 0x000fe2000fffe0ff */
[----:B------:R-:W-:-:S03]  /*2af0*/  SHF.L.U32 R5, R3, 0x1f, RZ ;  /* 0x0000001f03057819 */ /* 0x000fc600000006ff */
[----:B------:R-:W-:-:S09]  /*2b00*/  ULEA UR4, UR25, UR24, 0x3 ;  /* 0x0000001819047291 */ /* 0x000fd2000f8e18ff */
[----:B------:R-:W1:Y:S02]  /*2b10*/  SYNCS.PHASECHK.TRANS64.TRYWAIT P0, [UR4], R5 ;  /* 0x00000005ff0075a7 */ /* 0x000e640008001104 */
[----:B-1----:R-:W-:Y:S05]  /*2b20*/  @!P0 BRA `(.L_x_41) ;  /* 0x0000005800208947 */ /* 0x002fea0003800000 */
.L_x_124:
[----:B------:R-:W-:-:S04]  /*2b30*/  UIADD3 UR4, UPT, UPT, UR25, 0x1, URZ ;  /* 0x0000000119047890 */ /* 0x000fc8000fffe0ff */
[----:B------:R-:W-:-:S04]  /*2b40*/  UISETP.NE.AND UP0, UPT, UR4, 0x11, UPT ;  /* 0x000000110400788c */ /* 0x000fc8000bf05270 */
[----:B------:R-:W-:Y:S02]  /*2b50*/  USEL UR6, URZ, 0x1, UP0 ;  /* 0x00000001ff067887 */ /* 0x000fe40008000000 */
[----:B------:R-:W-:-:S04]  /*2b60*/  USEL UR4, UR4, URZ, UP0 ;  /* 0x000000ff04047287 */ /* 0x000fc80008000000 */
[----:B------:R-:W-:Y:S01]  /*2b70*/  ULEA UR5, UR4, UR24, 0x3 ;  /* 0x0000001804057291 */ /* 0x000fe2000f8e18ff */
[----:B------:R-:W-:-:S04]  /*2b80*/  LOP3.LUT R2, R3, UR6, RZ, 0x3c, !PT ;  /* 0x0000000603027c12 */ /* 0x000fc8000f8e3cff */
[----:B------:R-:W-:-:S04]  /*2b90*/  SHF.L.U32 R3, R2, 0x1f, RZ ;  /* 0x0000001f02037819 */ /* 0x000fc800000006ff */
[----:B------:R-:W2:Y:S02]  /*2ba0*/  SYNCS.PHASECHK.TRANS64.TRYWAIT P0, [UR5], R3 ;  /* 0x00000003ff0075a7 */ /* 0x000ea40008001105 */
[----:B--2---:R-:W-:Y:S05]  /*2bb0*/  @!P0 BRA `(.L_x_42) ;  /* 0x0000005800148947 */ /* 0x004fea0003800000 */
.L_x_126:
[----:B------:R-:W-:-:S04]  /*2bc0*/  UIADD3 UR4, UPT, UPT, UR4, 0x1, URZ ;  /* 0x0000000104047890 */ /* 0x000fc8000fffe0ff */
[----:B------:R-:W-:-:S04]  /*2bd0*/  UISETP.NE.AND UP0, UPT, UR4, 0x11, UPT ;  /* 0x000000110400788c */ /* 0x000fc8000bf05270 */
[----:B------:R-:W-:Y:S02]  /*2be0*/  USEL UR6, URZ, 0x1, UP0 ;  /* 0x00000001ff067887 */ /* 0x000fe40008000000 */
[----:B------:R-:W-:-:S04]  /*2bf0*/  USEL UR4, UR4, URZ, UP0 ;  /* 0x000000ff04047287 */ /* 0x000fc80008000000 */
[----:B------:R-:W-:Y:S01]  /*2c00*/  ULEA UR5, UR4, UR24, 0x3 ;  /* 0x0000001804057291 */ /* 0x000fe2000f8e18ff */
[----:B------:R-:W-:-:S04]  /*2c10*/  LOP3.LUT R2, R2, UR6, RZ, 0x3c, !PT ;  /* 0x0000000602027c12 */ /* 0x000fc8000f8e3cff */
[----:B-1----:R-:W-:-:S04]  /*2c20*/  SHF.L.U32 R3, R2, 0x1f, RZ ;  /* 0x0000001f02037819 */ /* 0x002fc800000006ff */
[----:B------:R-:W1:Y:S02]  /*2c30*/  SYNCS.PHASECHK.TRANS64.TRYWAIT P0, [UR5], R3 ;  /* 0x00000003ff0075a7 */ /* 0x000e640008001105 */
[----:B-1----:R-:W-:Y:S05]  /*2c40*/  @!P0 BRA `(.L_x_43) ;  /* 0x0000005800088947 */ /* 0x002fea0003800000 */
.L_x_128:
        /* <DEDUP_REMOVED lines=9> */
.L_x_130:
        /* <DEDUP_REMOVED lines=9> */
.L_x_132:
        /* <DEDUP_REMOVED lines=9> */
.L_x_134:
        /* <DEDUP_REMOVED lines=9> */
.L_x_136:
        /* <DEDUP_REMOVED lines=9> */
.L_x_138:
        /* <DEDUP_REMOVED lines=9> */
.L_x_140:
        /* <DEDUP_REMOVED lines=9> */
.L_x_142:
        /* <DEDUP_REMOVED lines=9> */
.L_x_144:
        /* <DEDUP_REMOVED lines=9> */
.L_x_146:
        /* <DEDUP_REMOVED lines=9> */
.L_x_148:
        /* <DEDUP_REMOVED lines=9> */
.L_x_150:
        /* <DEDUP_REMOVED lines=9> */
.L_x_152:
        /* <DEDUP_REMOVED lines=9> */
.L_x_154:
[----:B------:R-:W-:-:S04]  /*33a0*/  UIADD3 UR4, UPT, UPT, UR4, 0x1, URZ ;  /* 0x0000000104047890 */ /* 0x000fc8000fffe0ff */
[----:B------:R-:W-:-:S04]  /*33b0*/  UISETP.NE.AND UP0, UPT, UR4, 0x11, UPT ;  /* 0x000000110400788c */ /* 0x000fc8000bf05270 */
[----:B------:R-:W-:Y:S02]  /*33c0*/  USEL UR5, URZ, 0x1, UP0 ;  /* 0x00000001ff057887 */ /* 0x000fe40008000000 */
[----:B------:R-:W-:-:S04]  /*33d0*/  USEL UR4, UR4, URZ, UP0 ;  /* 0x000000ff04047287 */ /* 0x000fc80008000000 */
[----:B------:R-:W-:Y:S01]  /*33e0*/  ULEA UR4, UR4, UR24, 0x3 ;  /* 0x0000001804047291 */ /* 0x000fe2000f8e18ff */
[----:B-1----:R-:W-:-:S04]  /*33f0*/  LOP3.LUT R3, R2, UR5, RZ, 0x3c, !PT ;  /* 0x0000000502037c12 */ /* 0x002fc8000f8e3cff */
[----:B------:R-:W-:Y:S01]  /*3400*/  SHF.L.U32 R3, R3, 0x1f, RZ ;  /* 0x0000001f03037819 */ /* 0x000fe200000006ff */
[----:B------:R-:W-:-:S07]  /*3410*/  IMAD.U32 R0, RZ, RZ, UR4 ;  /* 0x00000004ff007e24 */ /* 0x000fce000f8e00ff */
.L_x_57:
[----:B-1----:R1:W2:Y:S02]  /*3420*/  SYNCS.PHASECHK.TRANS64.TRYWAIT P0, [R0+URZ], R3 ;  /* 0x00000003000075a7 */ /* 0x0022a400080011ff */
[----:B--2---:R-:W-:Y:S05]  /*3430*/  @!P0 NANOSLEEP.SYNCS 0x989680 ;  /* 0x009896800000895d */ /* 0x004fea0003900000 */
[----:B------:R-:W2:Y:S02]  /*3440*/  @!P0 SYNCS.PHASECHK.TRANS64 P0, [R0+URZ], R3 ;  /* 0x00000003000085a7 */ /* 0x000ea400080010ff */
[----:B--2---:R-:W-:Y:S05]  /*3450*/  @P0 EXIT ;  /* 0x000000000000094d */ /* 0x004fea0003800000 */
[----:B------:R-:W-:Y:S05]  /*3460*/  BRA `(.L_x_57) ;  /* 0xfffffffc00ec7947 */ /* 0x000fea000383ffff */
.L_x_22:
[----:B------:R-:W2:Y:S02]  /*3470*/  S2UR UR4, SR_CgaCtaId ;  /* 0x00000000000479c3 */ /* 0x000ea40000008800 */
[----:B--2---:R-:W-:-:S04]  /*3480*/  UISETP.NE.AND UP0, UPT, UR4, URZ, UPT ;  /* 0x000000ff0400728c */ /* 0x004fc8000bf05270 */
[----:B------:R-:W-:-:S09]  /*3490*/  UISETP.NE.OR UP0, UPT, UR18, 0x1, UP0 ;  /* 0x000000011200788c */ /* 0x000fd20008705670 */
[----:B------:R-:W-:Y:S05]  /*34a0*/  BRA.U UP0, `(.L_x_58) ;  /* 0x0000000100b47547 */ /* 0x000fea000b800000 */
[----:B------:R-:W2:Y:S01]  /*34b0*/  S2UR UR5, SR_CgaCtaId ;  /* 0x00000000000579c3 */ /* 0x000ea20000008800 */
[----:B------:R-:W-:Y:S01]  /*34c0*/  UMOV UR4, 0x400 ;  /* 0x0000040000047882 */ /* 0x000fe20000000000 */
[----:B------:R-:W-:Y:S01]  /*34d0*/  HFMA2 R3, -RZ, RZ, 0, 5.9604644775390625e-08 ;  /* 0x00000001ff037431 */ /* 0x000fe200000001ff */
[----:B------:R-:W-:Y:S01]  /*34e0*/  ISETP.GE.U32.AND P0, PT, R2, 0x2, PT ;  /* 0x000000020200780c */ /* 0x000fe20003f06070 */
[----:B------:R-:W-:Y:S01]  /*34f0*/  IMAD.MOV.U32 R8, RZ, RZ, RZ ;  /* 0x000000ffff087224 */ /* 0x000fe200078e00ff */
[----:B--2---:R-:W-:-:S04]  /*3500*/  ULEA UR4, UR5, UR4, 0x18 ;  /* 0x0000000405047291 */ /* 0x004fc8000f8ec0ff */
[----:B------:R-:W-:Y:S02]  /*3510*/  UIADD3 UR5, UPT, UPT, UR4, 0x148, URZ ;  /* 0x0000014804057890 */ /* 0x000fe4000fffe0ff */
[----:B------:R-:W-:Y:S02]  /*3520*/  UIADD3 UR8, UPT, UPT, UR4, 0x140, URZ ;  /* 0x0000014004087890 */ /* 0x000fe4000fffe0ff */
[----:B------:R-:W-:-:S12]  /*3530*/  UPRMT UR5, URZ, 0x654, UR5 ;  /* 0x00000654ff057896 */ /* 0x000fd80008000005 */
.L_x_61:
[----:B------:R-:W-:Y:S01]  /*3540*/  SHF.L.U32 R7, R3, 0x1f, RZ ;  /* 0x0000001f03077819 */ /* 0x000fe200000006ff */
[----:B------:R-:W-:Y:S02]  /*3550*/  IMAD.U32 R9, RZ, RZ, UR8 ;  /* 0x00000008ff097e24 */ /* 0x000fe4000f8e00ff */
[----:B------:R-:W-:Y:S01]  /*3560*/  @!P0 IMAD.MOV.U32 R5, RZ, RZ, 0x10 ;  /* 0x00000010ff058424 */ /* 0x000fe200078e00ff */
[----:B------:R-:W2:Y:S02]  /*3570*/  SYNCS.PHASECHK.TRANS64.TRYWAIT P1, [UR4+0x148], R7 ;  /* 0x00014807ff0075a7 */ /* 0x000ea40008021104 */
[----:B------:R-:W-:-:S04]  /*3580*/  PRMT R9, R2, 0x654, R9 ;  /* 0x0000065402097816 */ /* 0x000fc80000000009 */
[----:B------:R-:W-:Y:S01]  /*3590*/  SEL R0, R9, R0, !P0 ;  /* 0x0000000009007207 */ /* 0x000fe20004000000 */
[----:B--2---:R-:W-:Y:S06]  /*35a0*/  @!P1 BRA `(.L_x_59) ;  /* 0x0000005400009947 */ /* 0x004fec0003800000 */
.L_x_156:
[----:B------:R-:W-:Y:S01]  /*35b0*/  UIADD3 UR6, UPT, UPT, UR4, 0x180, URZ ;  /* 0x0000018004067890 */ /* 0x000fe2000fffe0ff */
[----:B------:R3:W-:Y:S01]  /*35c0*/  @!P0 SYNCS.ARRIVE.TRANS64.RED RZ, [R0+URZ], R5 ;  /* 0x0000000500ff89a7 */ /* 0x0007e200080004ff */
[----:B------:R-:W-:Y:S01]  /*35d0*/  UIADD3 UR7, UPT, UPT, UR4, 0x140, URZ ;  /* 0x0000014004077890 */ /* 0x000fe2000fffe0ff */
[----:B------:R-:W-:-:S08]  /*35e0*/  LOP3.LUT R3, R3, 0x1, RZ, 0x3c, !PT ;  /* 0x0000000103037812 */ /* 0x000fd000078e3cff */
[----:B------:R-:W-:Y:S06]  /*35f0*/  UGETNEXTWORKID.BROADCAST [UR6], [UR7] ;  /* 0x00000000060073ca */ /* 0x000fec0008000100 */
[----:B---3--:R-:W-:-:S04]  /*3600*/  SHF.L.U32 R5, R8, 0x1f, RZ ;  /* 0x0000001f08057819 */ /* 0x008fc800000006ff */
[----:B------:R-:W3:Y:S02]  /*3610*/  SYNCS.PHASECHK.TRANS64.TRYWAIT P1, [UR4+0x140], R5 ;  /* 0x00014005ff0075a7 */ /* 0x000ee40008021104 */
[----:B---3--:R-:W-:Y:S05]  /*3620*/  @!P1 BRA `(.L_x_60) ;  /* 0x0000005000f89947 */ /* 0x008fea0003800000 */
.L_x_158:
[----:B--2---:R-:W2:Y:S01]  /*3630*/  LDS.128 R4, [UR4+0x180] ;  /* 0x00018004ff047984 */ /* 0x004ea20008000c00 */
[----:B------:R-:W-:Y:S01]  /*3640*/  LOP3.LUT R8, R8, 0x1, RZ, 0x3c, !PT ;  /* 0x0000000108087812 */ /* 0x000fe200078e3cff */
[----:B------:R-:W-:Y:S01]  /*3650*/  @!PT LDS RZ, [RZ] ;  /* 0x00000000fffff984 */ /* 0x000fe20000000800 */
[----:B------:R-:W-:Y:S01]  /*3660*/  @!PT LDS RZ, [RZ] ;  /* 0x00000000fffff984 */ /* 0x000fe20000000800 */
[----:B------:R-:W-:Y:S01]  /*3670*/  @!PT LDS RZ, [RZ] ;  /* 0x00000000fffff984 */ /* 0x000fe20000000800 */
[----:B------:R-:W-:Y:S01]  /*3680*/  @!PT LDS RZ, [RZ] ;  /* 0x00000000fffff984 */ /* 0x000fe20000000800 */
[----:B------:R3:W-:Y:S06]  /*3690*/  MEMBAR.ALL.CTA ;  /* 0x0000000000007992 */ /* 0x0007ec0000008000 */
[----:B---3--:R-:W3:Y:S02]  /*36a0*/  FENCE.VIEW.ASYNC.S ;  /* 0x00000000000073c6 */ /* 0x008ee40000000000 */
[----:B---3--:R-:W-:Y:S01]  /*36b0*/  SYNCS.ARRIVE.TRANS64.RED.A1T0 RZ, [UR5], RZ ;  /* 0x000000ffffff79a7 */ /* 0x008fe20008100405 */
[----:B--2---:R-:W-:-:S13]  /*36c0*/  LOP3.LUT P1, RZ, R6, 0x1, RZ, 0xc0, !PT ;  /* 0x0000000106ff7812 */ /* 0x004fda000782c0ff */
[----:B------:R-:W-:Y:S05]  /*36d0*/  @P1 BRA `(.L_x_61) ;  /* 0xfffffffc00981947 */ /* 0x000fea000383ffff */
[----:B------:R-:W-:-:S04]  /*36e0*/  SHF.L.U32 R0, R3, 0x1f, RZ ;  /* 0x0000001f03007819 */ /* 0x000fc800000006ff */
[----:B------:R-:W2:Y:S02]  /*36f0*/  SYNCS.PHASECHK.TRANS64 P0, [UR4+0x148], R0 ;  /* 0x00014800ff0075a7 */ /* 0x000ea40008001004 */
[----:B-12---:R-:W-:Y:S05]  /*3700*/  @P0 EXIT ;  /* 0x000000000000094d */ /* 0x006fea0003800000 */
[----:B------:R-:W-:-:S07]  /*3710*/  MOV R0, UR4 ;  /* 0x0000000400007c02 */ /* 0x000fce0008000f00 */
.L_x_62:
[----:B-1----:R-:W-:-:S04]  /*3720*/  SHF.L.U32 R5, R3, 0x1f, RZ ;  /* 0x0000001f03057819 */ /* 0x002fc800000006ff */
[----:B------:R1:W2:Y:S03]  /*3730*/  SYNCS.PHASECHK.TRANS64.TRYWAIT P0, [R0+URZ+0x148], R5 ;  /* 0x00014805000075a7 */ /* 0x0002a600080011ff */
[----:B--2---:R-:W-:Y:S05]  /*3740*/  @!P0 NANOSLEEP.SYNCS 0x989680 ;  /* 0x009896800000895d */ /* 0x004fea0003900000 */
[----:B------:R-:W2:Y:S02]  /*3750*/  @!P0 SYNCS.PHASECHK.TRANS64 P0, [R0+URZ+0x148], R5 ;  /* 0x00014805000085a7 */ /* 0x000ea400080010ff */
[----:B--2---:R-:W-:Y:S05]  /*3760*/  @P0 EXIT ;  /* 0x000000000000094d */ /* 0x004fea0003800000 */
[----:B------:R-:W-:Y:S05]  /*3770*/  BRA `(.L_x_62) ;  /* 0xfffffffc00e87947 */ /* 0x000fea000383ffff */
.L_x_58:
[----:B------:R-:W-:Y:S05]  /*3780*/  BRA.U UP5, `(.L_x_63) ;  /* 0x0000000d05507547 */ /* 0x000fea000b800000 */
[----:B------:R-:W2:Y:S01]  /*3790*/  S2UR UR7, SR_CgaCtaId ;  /* 0x00000000000779c3 */ /* 0x000ea20000008800 */
[----:B------:R-:W-:Y:S01]  /*37a0*/  UMOV UR4, 0x40 ;  /* 0x0000004000047882 */ /* 0x000fe20000000000 */
[----:B------:R-:W-:Y:S01]  /*37b0*/  NOP ;  /* 0x0000000000007918 */ /* 0x000fe20000000000 */
[----:B------:R-:W-:Y:S01]  /*37c0*/  UMOV UR6, 0x400 ;  /* 0x0000040000067882 */ /* 0x000fe20000000000 */
[----:B--2---:R-:W-:Y:S02]  /*37d0*/  ULEA UR5, UR7, UR4, 0x18 ;  /* 0x0000000407057291 */ /* 0x004fe4000f8ec0ff */
[----:B------:R-:W-:-:S07]  /*37e0*/  ULEA UR6, UR7, UR6, 0x18 ;  /* 0x0000000607067291 */ /* 0x000fce000f8ec0ff */
[----:B------:R-:W2:Y:S02]  /*37f0*/  LDS.U8 R2, [UR5+0x1c] ;  /* 0x00001c05ff027984 */ /* 0x000ea40008000000 */
[----:B--2---:R-:W-:-:S13]  /*3800*/  ISETP.NE.AND P0, PT, R2, RZ, PT ;  /* 0x000000ff0200720c */ /* 0x004fda0003f05270 */
[----:B------:R-:W-:Y:S05]  /*3810*/  @P0 BRA `(.L_x_64) ;  /* 0x0000000000580947 */ /* 0x000fea0003800000 */
[----:B------:R-:W-:-:S13]  /*3820*/  ELECT P0, URZ, PT ;  /* 0x0000000000ff782f */ /* 0x000fda0003800000 */
[----:B------:R-:W-:Y:S05]  /*3830*/  @!P0 BRA `(.L_x_65) ;  /* 0x0000000000608947 */ /* 0x000fea0003800000 */
[----:B------:R-:W-:Y:S01]  /*3840*/  UMOV UR4, 0x10 ;  /* 0x0000001000047882 */ /* 0x000fe20000000000 */
[----:B------:R-:W-:Y:S01]  /*3850*/  HFMA2 R2, -RZ, RZ, 0, 5.9604644775390625e-08 ;  /* 0x00000001ff027431 */ /* 0x000fe200000001ff */
[----:B------:R-:W-:-:S03]  /*3860*/  MOV R3, 0xffff ;  /* 0x0000ffff00037802 */ /* 0x000fc60000000f00 */
[----:B------:R-:W-:Y:S04]  /*3870*/  DEPBAR.LE SB2, 0x36 ;  /* 0x0000ad800000791a */ /* 0x000fe80000000000 */
[----:B------:R-:W2:Y:S02]  /*3880*/  UTCATOMSWS.FIND_AND_SET.ALIGN UP0, UR4, UR4 ;  /* 0x00000004000475e3 */ /* 0x000ea40008000800 */
[----:B--2---:R-:W-:Y:S01]  /*3890*/  MOV R4, UR4 ;  /* 0x0000000400047c02 */ /* 0x004fe20008000f00 */
[----:B------:R-:W-:Y:S06]  /*38a0*/  BRA.U UP0, `(.L_x_66) ;  /* 0x0000000100187547 */ /* 0x000fec000b800000 */
.L_x_67:
[----:B------:R-:W-:Y:S05]  /*38b0*/  NANOSLEEP 0x64 ;  /* 0x000000640000795d */ /* 0x000fea0003800000 */
[----:B------:R-:W-:-:S05]  /*38c0*/  UMOV UR4, 0x10 ;  /* 0x0000001000047882 */ /* 0x000fca0000000000 */
[----:B------:R-:W-:Y:S04]  /*38d0*/  DEPBAR.LE SB2, 0x36 ;  /* 0x0000ad800000791a */ /* 0x000fe80000000000 */
[----:B------:R-:W2:Y:S02]  /*38e0*/  UTCATOMSWS.FIND_AND_SET.ALIGN UP0, UR4, UR4 ;  /* 0x00000004000475e3 */ /* 0x000ea40008000800 */
[----:B--2---:R-:W-:Y:S01]  /*38f0*/  MOV R4, UR4 ;  /* 0x0000000400047c02 */ /* 0x004fe20008000f00 */
[----:B------:R-:W-:Y:S05]  /*3900*/  BRA.U !UP0, `(.L_x_67) ;  /* 0xfffffffd08e87547 */ /* 0x000fea000b83ffff */
.L_x_66:
[-C--:B------:R-:W-:Y:S02]  /*3910*/  SHF.L.U32 R3, R3, R4.reuse, RZ ;  /* 0x0000000403037219 */ /* 0x080fe400000006ff */
[----:B------:R-:W-:Y:S01]  /*3920*/  SHF.L.U32 R2, R2, R4, RZ ;  /* 0x0000000402027219 */ /* 0x000fe200000006ff */
[----:B------:R-:W-:Y:S02]  /*3930*/  IMAD.SHL.U32 R4, R4, 0x20, RZ ;  /* 0x0000002004047824 */ /* 0x000fe400078e00ff */
[----:B------:R2:W-:Y:S04]  /*3940*/  ATOMS.OR RZ, [UR5+0x14], R3 ;  /* 0x00001403ffff798c */ /* 0x0005e8000b000005 */
[----:B------:R2:W-:Y:S04]  /*3950*/  ATOMS.OR RZ, [UR5+0x18], R2 ;  /* 0x00001802ffff798c */ /* 0x0005e8000b000005 */
[----:B------:R2:W-:Y:S01]  /*3960*/  STS [UR6+0x190], R4 ;  /* 0x00019004ff007988 */ /* 0x0005e20008000806 */
[----:B------:R-:W-:Y:S05]  /*3970*/  BRA `(.L_x_65) ;  /* 0x0000000000107947 */ /* 0x000fea0003800000 */
.L_x_64:
[----:B------:R-:W-:-:S05]  /*3980*/  MOV R2, 0xffffffff ;  /* 0xffffffff00027802 */ /* 0x000fca0000000f00 */
[----:B------:R2:W-:Y:S02]  /*3990*/  STS [UR6+0x190], R2 ;  /* 0x00019002ff007988 */ /* 0x0005e40008000806 */
[----:B--2---:R-:W-:Y:S02]  /*39a0*/  MOV R2, 0x39c0 ;  /* 0x000039c000027802 */ /* 0x004fe40000000f00 */
[----:B-1---5:R-:W-:Y:S05]  /*39b0*/  CALL.REL.NOINC `($__internal_1_$__cuda_sm10x_tcgen05_guardrail_trap_phase_invalid_during_alloc) ;  /* 0x00000054007c7944 */ /* 0x022fea0003c00000 */
.L_x_65:
[----:B------:R-:W-:Y:S05]  /*39c0*/  WARPSYNC.ALL ;  /* 0x0000000000007948 */ /* 0x000fea0003800000 */
[----:B------:R-:W3:Y:S01]  /*39d0*/  S2UR UR4, SR_CgaCtaId ;  /* 0x00000000000479c3 */ /* 0x000ee20000008800 */
[----:B------:R-:W-:Y:S01]  /*39e0*/  UMOV UR18, 0x400 ;  /* 0x0000040000127882 */ /* 0x000fe20000000000 */
[----:B------:R-:W-:-:S06]  /*39f0*/  NOP ;  /* 0x0000000000007918 */ /* 0x000fcc0000000000 */
[----:B------:R-:W-:Y:S06]  /*3a00*/  BAR.ARV 0x6, 0xa0 ;  /* 0x0182800000007b1d */ /* 0x000fec0000002000 */
[----:B------:R-:W4:Y:S01]  /*3a10*/  LDCU.64 UR6, c[0x0][0x388] ;  /* 0x00007100ff0677ac */ /* 0x000f220008000a00 */
[----:B------:R-:W-:Y:S01]  /*3a20*/  LOP3.LUT R0, R0, 0xffff, RZ, 0xc0, !PT ;  /* 0x0000ffff00007812 */ /* 0x000fe200078ec0ff */
[----:B------:R-:W-:Y:S02]  /*3a30*/  IMAD.MOV.U32 R9, RZ, RZ, 0x1 ;  /* 0x00000001ff097424 */ /* 0x000fe400078e00ff */
[----:B------:R-:W-:Y:S01]  /*3a40*/  IMAD.MOV.U32 R8, RZ, RZ, RZ ;  /* 0x000000ffff087224 */ /* 0x000fe200078e00ff */
[----:B------:R-:W-:Y:S01]  /*3a50*/  R2UR UR19, R0 ;  /* 0x00000000001372ca */ /* 0x000fe200000e0000 */
[----:B--2---:R-:W-:Y:S01]  /*3a60*/  IMAD.MOV.U32 R3, RZ, RZ, RZ ;  /* 0x000000ffff037224 */ /* 0x004fe200078e00ff */
[----:B------:R-:W-:Y:S01]  /*3a70*/  UMOV UR22, URZ ;  /* 0x000000ff00167c82 */ /* 0x000fe20008000000 */
[----:B------:R-:W-:Y:S01]  /*3a80*/  UMOV UR17, URZ ;  /* 0x000000ff00117c82 */ /* 0x000fe20008000000 */
[----:B------:R-:W-:Y:S01]  /*3a90*/  UMOV UR26, 0x0 ;  /* 0x00000000001a7882 */ /* 0x000fe20000000000 */
[----:B---3--:R-:W-:Y:S01]  /*3aa0*/  ULEA UR18, UR4, UR18, 0x18 ;  /* 0x0000001204127291 */ /* 0x008fe2000f8ec0ff */
[----:B------:R-:W-:Y:S01]  /*3ab0*/  UMOV UR27, 0x4200010 ;  /* 0x04200010001b7882 */ /* 0x000fe20000000000 */
[----:B------:R-:W-:-:S02]  /*3ac0*/  UMOV UR24, 0x0 ;  /* 0x0000000000187882 */ /* 0x000fc40000000000 */
[----:B------:R-:W-:Y:S01]  /*3ad0*/  UIADD3 UR29, UPT, UPT, UR18, 0x148, URZ ;  /* 0x00000148121d7890 */ /* 0x000fe2000fffe0ff */
[----:B------:R-:W-:Y:S01]  /*3ae0*/  UMOV UR25, 0x4200010 ;  /* 0x0420001000197882 */ /* 0x000fe20000000000 */
[----:B----4-:R-:W-:-:S03]  /*3af0*/  UIADD3 UR4, UPT, UPT, UR6, 0x3f, URZ ;  /* 0x0000003f06047890 */ /* 0x010fc6000fffe0ff */
[----:B------:R-:W2:Y:S01]  /*3b00*/  LDS R2, [UR18+0x190] ;  /* 0x00019012ff027984 */ /* 0x000ea20008000800 */
[----:B------:R-:W3:Y:S01]  /*3b10*/  LDCU UR6, c[0x0][0x390] ;  /* 0x00007200ff0677ac */ /* 0x000ee20008000800 */
[----:B------:R-:W-:Y:S02]  /*3b20*/  USHF.R.S32.HI UR5, URZ, 0x1f, UR4 ;  /* 0x0000001fff057899 */ /* 0x000fe40008011404 */
[----:B------:R-:W-:Y:S02]  /*3b30*/  UPRMT UR29, URZ, 0x654, UR29 ;  /* 0x00000654ff1d7896 */ /* 0x000fe4000800001d */
[----:B------:R-:W-:Y:S02]  /*3b40*/  ULEA.HI UR4, UR5, UR4, URZ, 0x6 ;  /* 0x0000000405047291 */ /* 0x000fe4000f8f30ff */
[----:B------:R-:W-:Y:S02]  /*3b50*/  UIADD3 UR5, UPT, UPT, UR18, 0x4400, URZ ;  /* 0x0000440012057890 */ /* 0x000fe4000fffe0ff */
[----:B------:R-:W-:-:S02]  /*3b60*/  USHF.R.S32.HI UR4, URZ, 0x6, UR4 ;  /* 0x00000006ff047899 */ /* 0x000fc40008011404 */
[----:B------:R-:W-:Y:S02]  /*3b70*/  USHF.R.U32.HI UR5, URZ, 0x4, UR5 ;  /* 0x00000004ff057899 */ /* 0x000fe40008011605 */
[----:B------:R-:W-:Y:S02]  /*3b80*/  UIMAD UR7, UR4, UR7, URZ ;  /* 0x00000007040772a4 */ /* 0x000fe4000f8e02ff */
[----:B------:R-:W-:Y:S02]  /*3b90*/  UIADD3 UR4, UPT, UPT, UR18, 0x15400, URZ ;  /* 0x0001540012047890 */ /* 0x000fe4000fffe0ff */
[----:B------:R-:W-:Y:S02]  /*3ba0*/  ULOP3.LUT UR5, UR5, 0x3fff, URZ, 0xc0, !UPT ;  /* 0x00003fff05057892 */ /* 0x000fe4000f8ec0ff */
[----:B------:R-:W-:Y:S02]  /*3bb0*/  USHF.R.U32.HI UR4, URZ, 0x4, UR4 ;  /* 0x00000004ff047899 */ /* 0x000fe40008011604 */
[----:B------:R-:W-:-:S02]  /*3bc0*/  ULOP3.LUT UR20, UR5, 0x10000, URZ, 0xfc, !UPT ;  /* 0x0001000005147892 */ /* 0x000fc4000f8efcff */
[----:B------:R-:W-:Y:S02]  /*3bd0*/  ULOP3.LUT UR21, UR4, 0x3fff, URZ, 0xc0, !UPT ;  /* 0x00003fff04157892 */ /* 0x000fe4000f8ec0ff */
[----:B---3--:R-:W-:Y:S02]  /*3be0*/  UIMAD UR4, UR7, UR6, URZ ;  /* 0x00000006070472a4 */ /* 0x008fe4000f8e02ff */
[----:B------:R-:W-:Y:S02]  /*3bf0*/  ULOP3.LUT UR21, UR21, 0x10000, URZ, 0xfc, !UPT ;  /* 0x0001000015157892 */ /* 0x000fe4000f8efcff */
[----:B------:R-:W-:Y:S02]  /*3c00*/  UIADD3 UR28, UPT, UPT, UR4, -0x1, URZ ;  /* 0xffffffff041c7890 */ /* 0x000fe4000fffe0ff */
[----:B------:R-:W-:Y:S01]  /*3c10*/  UISETP.GE.AND UP3, UPT, UR4, 0x1, UPT ;  /* 0x000000010400788c */ /* 0x000fe2000bf66270 */
[C---:B--2---:R-:W-:Y:S01]  /*3c20*/  VIADD R5, R2.reuse, 0x80 ;  /* 0x0000008002057836 */ /* 0x044fe20000000000 */
[----:B------:R-:W-:-:S04]  /*3c30*/  LOP3.LUT R4, R2, 0xffff, RZ, 0xc0, !PT ;  /* 0x0000ffff02047812 */ /* 0x000fc800078ec0ff */
[----:B------:R-:W-:-:S05]  /*3c40*/  LOP3.LUT R5, R5, 0xffff, RZ, 0xc0, !PT ;  /* 0x0000ffff05057812 */ /* 0x000fca00078ec0ff */
[----:B------:R2:W-:Y:S02]  /*3c50*/  STL.64 [R1], R4 ;  /* 0x0000000401007387 */ /* 0x0005e40000100a00 */
.L_x_74:
[----:B--2---:R-:W-:-:S04]  /*3c60*/  SHF.L.U32 R5, R8, 0x1f, RZ ;  /* 0x0000001f08057819 */ /* 0x004fc800000006ff */
[----:B------:R-:W2:Y:S02]  /*3c70*/  SYNCS.PHASECHK.TRANS64.TRYWAIT P0, [UR18+0x140], R5 ;  /* 0x00014005ff0075a7 */ /* 0x000ea40008001112 */
[----:B--23--:R-:W-:Y:S05]  /*3c80*/  @!P0 BRA `(.L_x_68) ;  /* 0x0000004c00788947 */ /* 0x00cfea0003800000 */
.L_x_160:
[----:B--2---:R-:W2:Y:S01]  /*3c90*/  LDS.128 R4, [UR18+0x180] ;  /* 0x00018012ff047984 */ /* 0x004ea20008000c00 */
[----:B------:R-:W-:Y:S01]  /*3ca0*/  ULEA UR23, UR22, UR18, 0x3 ;  /* 0x0000001216177291 */ /* 0x000fe2000f8e18ff */
[----:B------:R-:W-:Y:S01]  /*3cb0*/  SHF.L.U32 R0, R9, 0x1f, RZ ;  /* 0x0000001f09007819 */ /* 0x000fe200000006ff */
[----:B------:R-:W-:Y:S01]  /*3cc0*/  @!PT LDS RZ, [RZ] ;  /* 0x00000000fffff984 */ /* 0x000fe20000000800 */
[----:B------:R-:W-:Y:S01]  /*3cd0*/  @!PT LDS RZ, [RZ] ;  /* 0x00000000fffff984 */ /* 0x000fe20000000800 */
[----:B------:R-:W-:Y:S01]  /*3ce0*/  @!PT LDS RZ, [RZ] ;  /* 0x00000000fffff984 */ /* 0x000fe20000000800 */
[----:B------:R-:W-:Y:S01]  /*3cf0*/  @!PT LDS RZ, [RZ] ;  /* 0x00000000fffff984 */ /* 0x000fe20000000800 */
[----:B------:R3:W-:Y:S06]  /*3d00*/  MEMBAR.ALL.CTA ;  /* 0x0000000000007992 */ /* 0x0007ec0000008000 */
[----:B---3--:R-:W3:Y:S02]  /*3d10*/  FENCE.VIEW.ASYNC.S ;  /* 0x00000000000073c6 */ /* 0x008ee40000000000 */
[----:B---3--:R-:W-:Y:S01]  /*3d20*/  SYNCS.ARRIVE.TRANS64.RED.A1T0 RZ, [UR29], RZ ;  /* 0x000000ffffff79a7 */ /* 0x008fe2000810041d */
[----:B------:R-:W3:Y:S01]  /*3d30*/  SYNCS.PHASECHK.TRANS64.TRYWAIT P0, [UR23+0x160], R0 ;  /* 0x00016000ff0075a7 */ /* 0x000ee20008001117 */
[----:B--2---:R-:W-:Y:S01]  /*3d40*/  LOP3.LUT P2, RZ, R6, 0x1, RZ, 0xc0, !PT ;  /* 0x0000000106ff7812 */ /* 0x004fe2000784c0ff */
[----:B---3--:R-:W-:-:S12]  /*3d50*/  @!P0 BRA `(.L_x_69) ;  /* 0x0000004c005c8947 */ /* 0x008fd80003800000 */
.L_x_162:
[----:B------:R-:W-:Y:S05]  /*3d60*/  BRA.U !UP3, `(.L_x_70) ;  /* 0x000000010bc87547 */ /* 0x000fea000b800000 */
[----:B--2---:R-:W-:Y:S01]  /*3d70*/  IMAD.U32 R0, RZ, RZ, UR22 ;  /* 0x00000016ff007e24 */ /* 0x004fe2000f8e00ff */
[----:B------:R-:W-:-:S04]  /*3d80*/  ULEA UR4, UR17, UR18, 0x3 ;  /* 0x0000001211047291 */ /* 0x000fc8000f8e18ff */
[----:B------:R-:W-:Y:S02]  /*3d90*/  LEA R4, R0, R1, 0x2 ;  /* 0x0000000100047211 */ /* 0x000fe400078e10ff */
[----:B------:R-:W-:-:S04]  /*3da0*/  SHF.L.U32 R0, R3, 0x1f, RZ ;  /* 0x0000001f03007819 */ /* 0x000fc800000006ff */
[----:B------:R-:W5:Y:S01]  /*3db0*/  LDL R4, [R4] ;  /* 0x0000000004047983 */ /* 0x000f620000100800 */
[----:B------:R2:W3:Y:S01]  /*3dc0*/  SYNCS.PHASECHK.TRANS64.TRYWAIT P1, [UR4], R0 ;  /* 0x00000000ff0075a7 */ /* 0x0004e20008021104 */
[----:B------:R-:W-:Y:S01]  /*3dd0*/  UPLOP3.LUT UP2, UPT, UPT, UPT, UPT, 0x40, 0x4 ;  /* 0x000000000004789c */ /* 0x000fe20003f4e870 */
[----:B------:R-:W-:Y:S01]  /*3de0*/  UMOV UR15, UR28 ;  /* 0x0000001c000f7c82 */ /* 0x000fe20008000000 */
[----:B------:R-:W-:-:S09]  /*3df0*/  UMOV UR8, UR17 ;  /* 0x0000001100087c82 */ /* 0x000fd20008000000 */
.L_x_73:
[----:B------:R-:W-:Y:S01]  /*3e00*/  ULEA UR16, UR8, UR18, 0x3 ;  /* 0x0000001208107291 */ /* 0x000fe2000f8e18ff */
[----:B--234-:R-:W-:Y:S11]  /*3e10*/  @P1 BRA `(.L_x_71) ;  /* 0x00000000000c1947 */ /* 0x01cff60003800000 */
[----:B------:R-:W-:Y:S04]  /*3e20*/  SHF.L.U32 R5, R3, 0x1f, RZ ;  /* 0x0000001f03057819 */ /* 0x000fe800000006ff */
[----:B------:R-:W3:Y:S02]  /*3e30*/  SYNCS.PHASECHK.TRANS64.TRYWAIT P0, [UR16], R5 ;  /* 0x00000005ff0075a7 */ /* 0x000ee40008001110 */
[----:B---3--:R-:W-:Y:S05]  /*3e40*/  @!P0 BRA `(.L_x_72) ;  /* 0x0000004c00388947 */ /* 0x008fea0003800000 */
.L_x_71:
[----:B------:R-:W-:Y:S01]  /*3e50*/  UISETP.NE.AND UP0, UPT, UR15, URZ, UPT ;  /* 0x000000ff0f00728c */ /* 0x000fe2000bf05270 */
[----:B------:R-:W-:Y:S01]  /*3e60*/  PLOP3.LUT P1, PT, PT, PT, PT, 0x80, 0x8 ;  /* 0x000000000008781c */ /* 0x000fe20003f2f070 */
[----:B------:R-:W-:Y:S02]  /*3e70*/  UIADD3 UR4, UPT, UPT, UR8, 0x1, URZ ;  /* 0x0000000108047890 */ /* 0x000fe4000fffe0ff */
[----:B------:R-:W-:Y:S02]  /*3e80*/  ULEA UR10, UR8, UR21, 0x9 ;  /* 0x00000015080a7291 */ /* 0x000fe4000f8e48ff */
[----:B------:R-:W-:Y:S01]  /*3e90*/  UISETP.NE.AND UP1, UPT, UR4, 0x11, UPT ;  /* 0x000000110400788c */ /* 0x000fe2000bf25270 */
[----:B------:R-:W-:Y:S01]  /*3ea0*/  PLOP3.LUT P0, PT, PT, PT, UP0, 0x80, 0x8 ;  /* 0x000000000008781c */ /* 0x000fe20003f0f008 */
[----:B------:R-:W-:Y:S02]  /*3eb0*/  ULEA UR8, UR8, UR20, 0x8 ;  /* 0x0000001408087291 */ /* 0x000fe4000f8e40ff */
[----:B------:R-:W-:Y:S02]  /*3ec0*/  USEL UR5, URZ, 0x1, UP1 ;  /* 0x00000001ff057887 */ /* 0x000fe40008800000 */
[----:B------:R-:W-:Y:S02]  /*3ed0*/  USEL UR17, UR4, URZ, UP1 ;  /* 0x000000ff04117287 */ /* 0x000fe40008800000 */
[----:B------:R-:W-:Y:S02]  /*3ee0*/  UIADD3 UR12, UPT, UPT, UR10, 0x2, URZ ;  /* 0x000000020a0c7890 */ /* 0x000fe4000fffe0ff */
[----:B------:R-:W-:Y:S01]  /*3ef0*/  @UP0 ULEA UR4, UR17, UR18, 0x3 ;  /* 0x0000001211040291 */ /* 0x000fe2000f8e18ff */
[----:B------:R-:W-:Y:S01]  /*3f00*/  LOP3.LUT R3, R3, UR5, RZ, 0x3c, !PT ;  /* 0x0000000503037c12 */ /* 0x000fe2000f8e3cff */
[----:B------:R-:W-:Y:S02]  /*3f10*/  UIADD3 UR6, UPT, UPT, UR8, 0x2, URZ ;  /* 0x0000000208067890 */ /* 0x000fe4000fffe0ff */
[----:B------:R-:W-:Y:S01]  /*3f20*/  UIADD3 UR5, UPT, UPT, UR16, 0x88, URZ ;  /* 0x0000008810057890 */ /* 0x000fe2000fffe0ff */
[----:B--2---:R-:W-:Y:S01]  /*3f30*/  @P0 SHF.L.U32 R0, R3, 0x1f, RZ ;  /* 0x0000001f03000819 */ /* 0x004fe200000006ff */
[----:B------:R-:W-:Y:S01]  /*3f40*/  UMOV UR11, 0x80004020 ;  /* 0x80004020000b7882 */ /* 0x000fe20000000000 */
[----:B------:R-:W-:Y:S01]  /*3f50*/  UMOV UR9, 0x80004020 ;  /* 0x8000402000097882 */ /* 0x000fe20000000000 */
[----:B------:R-:W-:Y:S01]  /*3f60*/  UMOV UR13, 0x80004020 ;  /* 0x80004020000d7882 */ /* 0x000fe20000000000 */
[----:B------:R4:W2:Y:S01]  /*3f70*/  @P0 SYNCS.PHASECHK.TRANS64.TRYWAIT P1, [UR4], R0 ;  /* 0x00000000ff0005a7 */ /* 0x0008a20008021104 */
[----:B------:R-:W-:Y:S11]  /*3f80*/  ELECT P0, URZ, PT ;  /* 0x0000000000ff782f */ /* 0x000ff60003800000 */
[----:B------:R-:W-:Y:S02]  /*3f90*/  @!UPT UIADD3 URZ, UPT, UPT, URZ, URZ, URZ ;  /* 0x000000fffffff290 */ /* 0x000fe4000fffe0ff */
[C---:B-----5:R-:W-:Y:S02]  /*3fa0*/  @P0 R2UR.BROADCAST UR4, R4.reuse ;  /* 0x00000000040402ca */ /* 0x060fe400008e0000 */
[----:B------:R-:W-:Y:S11]  /*3fb0*/  ELECT P0, URZ, PT ;  /* 0x0000000000ff782f */ /* 0x000ff60003800000 */
[----:B------:R-:W-:Y:S02]  /*3fc0*/  @!UPT UIADD3 URZ, UPT, UPT, URZ, URZ, URZ ;  /* 0x000000fffffff290 */ /* 0x000fe4000fffe0ff */
[----:B------:R-:W-:Y:S01]  /*3fd0*/  @P0 R2UR.BROADCAST UR14, R4 ;  /* 0x00000000040e02ca */ /* 0x000fe200008e0000 */
[----:B------:R-:W-:Y:S01]  /*3fe0*/  UMOV UR7, 0x80004020 ;  /* 0x8000402000077882 */ /* 0x000fe20000000000 */
[----:B------:R3:W-:Y:S01]  /*3ff0*/  UTCQMMA gdesc[UR8], gdesc[UR10], tmem[UR4], tmem[UR26], idesc[UR27], UP2 ;  /* 0x00ff1a0a080075ea */ /* 0x0007e20009000304 */
[----:B------:R-:W-:Y:S10]  /*4000*/  UPLOP3.LUT UP2, UPT, UPT, UPT, UPT, 0x80, 0x8 ;  /* 0x000000000008789c */ /* 0x000ff40003f4f070 */
[----:B------:R4:W-:Y:S01]  /*4010*/  UTCQMMA gdesc[UR6], gdesc[UR12], tmem[UR14], tmem[UR24], idesc[UR25], UPT ;  /* 0x00ff180c060075ea */ /* 0x0009e2000b80030e */
[----:B------:R4:W-:Y:S01]  /*4020*/  UTCBAR.MULTICAST [UR5], URZ, UR19 ;  /* 0x000000ff050073e9 */ /* 0x0009e20008000813 */
[----:B---3--:R-:W-:Y:S02]  /*4030*/  UIADD3 UR4, UPT, UPT, UR15, 0x1, URZ ;  /* 0x000000010f047890 */ /* 0x008fe4000fffe0ff */
[----:B------:R-:W-:Y:S02]  /*4040*/  UIADD3 UR9, UPT, UPT, UR15, -0x1, URZ ;  /* 0xffffffff0f097890 */ /* 0x000fe4000fffe0ff */
[----:B------:R-:W-:Y:S01]  /*4050*/  UISETP.GT.U32.AND UP0, UPT, UR4, 0x1, UPT ;  /* 0x000000010400788c */ /* 0x000fe2000bf04070 */
[----:B------:R-:W-:Y:S04]  /*4060*/  UMOV UR8, UR17 ;  /* 0x0000001100087c82 */ /* 0x000fe80008000000 */
[----:B------:R-:W-:Y:S04]  /*4070*/  UMOV UR15, UR9 ;  /* 0x00000009000f7c82 */ /* 0x000fe80008000000 */
[----:B------:R-:W-:Y:S05]  /*4080*/  BRA.U UP0, `(.L_x_73) ;  /* 0xfffffffd005c7547 */ /* 0x000fea000b83ffff */
.L_x_70:
[----:B------:R-:W-:Y:S01]  /*4090*/  UIADD3 UR4, UPT, UPT, UR22, 0x1, URZ ;  /* 0x0000000116047890 */ /* 0x000fe2000fffe0ff */
[----:B------:R-:W-:Y:S01]  /*40a0*/  LOP3.LUT R8, R8, 0x1, RZ, 0x3c, !PT ;  /* 0x0000000108087812 */ /* 0x000fe200078e3cff */
[----:B----4-:R-:W-:Y:S02]  /*40b0*/  UIADD3 UR5, UPT, UPT, UR23, 0x150, URZ ;  /* 0x0000015017057890 */ /* 0x010fe4000fffe0ff */
[----:B------:R-:W-:-:S04]  /*40c0*/  UISETP.NE.AND UP0, UPT, UR4, 0x2, UPT ;  /* 0x000000020400788c */ /* 0x000fc8000bf05270 */
[----:B------:R-:W-:Y:S02]  /*40d0*/  USEL UR6, URZ, 0x1, UP0 ;  /* 0x00000001ff067887 */ /* 0x000fe40008000000 */
[----:B------:R-:W-:Y:S01]  /*40e0*/  USEL UR22, UR4, URZ, UP0 ;  /* 0x000000ff04167287 */ /* 0x000fe20008000000 */
[----:B------:R3:W-:Y:S03]  /*40f0*/  UTCBAR [UR5], URZ ;  /* 0x000000ff050073e9 */ /* 0x0007e600080000ff */
[----:B------:R-:W-:Y:S01]  /*4100*/  LOP3.LUT R9, R9, UR6, RZ, 0x3c, !PT ;  /* 0x0000000609097c12 */ /* 0x000fe2000f8e3cff */
[----:B------:R-:W-:Y:S07]  /*4110*/  @P2 BRA `(.L_x_74) ;  /* 0xfffffff800d02947 */ /* 0x000fee000383ffff */
[----:B------:R-:W4:Y:S01]  /*4120*/  S2UR UR6, SR_CgaCtaId ;  /* 0x00000000000679c3 */ /* 0x000f220000008800 */
[----:B------:R-:W-:Y:S01]  /*4130*/  ELECT P0, URZ, PT ;  /* 0x0000000000ff782f */ /* 0x000fe20003800000 */
[----:B--2---:R-:W-:Y:S01]  /*4140*/  IMAD.MOV.U32 R0, RZ, RZ, 0x1 ;  /* 0x00000001ff007424 */ /* 0x004fe200078e00ff */
[----:B------:R-:W-:Y:S01]  /*4150*/  UIADD3 UR18, UPT, UPT, UR18, 0x160, URZ ;  /* 0x0000016012127890 */ /* 0x000fe2000fffe0ff */
[----:B------:R-:W-:Y:S01]  /*4160*/  SHF.L.U32 R3, R9, 0x1f, RZ ;  /* 0x0000001f09037819 */ /* 0x000fe200000006ff */
[----:B------:R-:W-:-:S03]  /*4170*/  UMOV UR4, 0x40 ;  /* 0x0000004000047882 */ /* 0x000fc60000000000 */
[----:B------:R-:W-:Y:S01]  /*4180*/  UVIRTCOUNT.DEALLOC.SMPOOL 0x80 ;  /* 0x000000800000784c */ /* 0x000fe20000000000 */
[----:B----4-:R-:W-:Y:S02]  /*4190*/  ULEA UR6, UR6, UR4, 0x18 ;  /* 0x0000000406067291 */ /* 0x010fe4000f8ec0ff */
[----:B------:R-:W-:-:S07]  /*41a0*/  ULEA UR4, UR22, UR18, 0x3 ;  /* 0x0000001216047291 */ /* 0x000fce000f8e18ff */
[----:B------:R2:W-:Y:S02]  /*41b0*/  @P0 STS.U8 [UR6+0x1c], R0 ;  /* 0x00001c00ff000988 */ /* 0x0005e40008000006 */
[----:B------:R-:W4:Y:S02]  /*41c0*/  SYNCS.PHASECHK.TRANS64.TRYWAIT P0, [UR4], R3 ;  /* 0x00000003ff0075a7 */ /* 0x000f240008001104 */
[----:B--2-4-:R-:W-:Y:S05]  /*41d0*/  @!P0 BRA `(.L_x_75) ;  /* 0x00000048006c8947 */ /* 0x014fea0003800000 */
.L_x_165:
[----:B------:R-:W-:-:S04]  /*41e0*/  UIADD3 UR4, UPT, UPT, UR22, 0x1, URZ ;  /* 0x0000000116047890 */ /* 0x000fc8000fffe0ff */
[----:B------:R-:W-:-:S04]  /*41f0*/  UISETP.NE.AND UP0, UPT, UR4, 0x2, UPT ;  /* 0x000000020400788c */ /* 0x000fc8000bf05270 */
[----:B---3--:R-:W-:Y:S02]  /*4200*/  USEL UR5, URZ, 0x1, UP0 ;  /* 0x00000001ff057887 */ /* 0x008fe40008000000 */
[----:B------:R-:W-:-:S04]  /*4210*/  USEL UR4, UR4, URZ, UP0 ;  /* 0x000000ff04047287 */ /* 0x000fc80008000000 */
[----:B------:R-:W-:Y:S01]  /*4220*/  ULEA UR4, UR4, UR18, 0x3 ;  /* 0x0000001204047291 */ /* 0x000fe2000f8e18ff */
[----:B--2---:R-:W-:-:S04]  /*4230*/  LOP3.LUT R3, R9, UR5, RZ, 0x3c, !PT ;  /* 0x0000000509037c12 */ /* 0x004fc8000f8e3cff */
[----:B------:R-:W-:-:S04]  /*4240*/  SHF.L.U32 R3, R3, 0x1f, RZ ;  /* 0x0000001f03037819 */ /* 0x000fc800000006ff */
[----:B------:R-:W2:Y:S02]  /*4250*/  SYNCS.PHASECHK.TRANS64.TRYWAIT P0, [UR4], R3 ;  /* 0x00000003ff0075a7 */ /* 0x000ea40008001104 */
[----:B--2---:R-:W-:Y:S05]  /*4260*/  @!P0 BRA `(.L_x_76) ;  /* 0x0000004800608947 */ /* 0x004fea0003800000 */
.L_x_167:
[----:B------:R-:W-:Y:S01]  /*4270*/  NOP ;  /* 0x0000000000007918 */ /* 0x000fe20000000000 */
[----:B--2---:R-:W2:Y:S01]  /*4280*/  LDS R0, [UR6+0x14] ;  /* 0x00001406ff007984 */ /* 0x004ea20008000800 */
[----:B------:R-:W-:Y:S01]  /*4290*/  LOP3.LUT R2, R2, 0xffff, RZ, 0xc0, !PT ;  /* 0x0000ffff02027812 */ /* 0x000fe200078ec0ff */
[----:B------:R-:W-:Y:S02]  /*42a0*/  IMAD.MOV.U32 R3, RZ, RZ, 0xffff ;  /* 0x0000ffffff037424 */ /* 0x000fe400078e00ff */
[----:B------:R-:W-:Y:S01]  /*42b0*/  IMAD.MOV.U32 R5, RZ, RZ, 0x1 ;  /* 0x00000001ff057424 */ /* 0x000fe200078e00ff */
[----:B------:R-:W-:-:S04]  /*42c0*/  SHF.R.U32.HI R2, RZ, 0x5, R2 ;  /* 0x00000005ff027819 */ /* 0x000fc80000011602 */
[-C--:B------:R-:W-:Y:S02]  /*42d0*/  SHF.L.U32 R3, R3, R2.reuse, RZ ;  /* 0x0000000203037219 */ /* 0x080fe400000006ff */
[----:B------:R-:W-:Y:S02]  /*42e0*/  SHF.L.U32 R5, R5, R2, RZ ;  /* 0x0000000205057219 */ /* 0x000fe400000006ff */
[----:B--2---:R-:W-:-:S04]  /*42f0*/  LOP3.LUT R0, R0, R3, RZ, 0xc0, !PT ;  /* 0x0000000300007212 */ /* 0x004fc800078ec0ff */
[----:B------:R-:W-:-:S13]  /*4300*/  ISETP.NE.AND P0, PT, R0, R3, PT ;  /* 0x000000030000720c */ /* 0x000fda0003f05270 */
[----:B------:R-:W-:Y:S05]  /*4310*/  @P0 BRA `(.L_x_77) ;  /* 0x00000000005c0947 */ /* 0x000fea0003800000 */
[----:B------:R-:W2:Y:S02]  /*4320*/  LDS R0, [UR6+0x18] ;  /* 0x00001806ff007984 */ /* 0x000ea40008000800 */
[----:B--2---:R-:W-:-:S04]  /*4330*/  LOP3.LUT R0, R0, R5, RZ, 0xc0, !PT ;  /* 0x0000000500007212 */ /* 0x004fc800078ec0ff */
[----:B------:R-:W-:-:S13]  /*4340*/  ISETP.NE.AND P0, PT, R0, R5, PT ;  /* 0x000000050000720c */ /* 0x000fda0003f05270 */
[----:B------:R-:W-:Y:S05]  /*4350*/  @P0 BRA `(.L_x_78) ;  /* 0x0000000000400947 */ /* 0x000fea0003800000 */
[----:B------:R-:W-:Y:S01]  /*4360*/  R2UR UR4, R3 ;  /* 0x00000000030472ca */ /* 0x000fe200000e0000 */
[----:B------:R-:W2:Y:S01]  /*4370*/  S2R R2, SR_LANEID ;  /* 0x0000000000027919 */ /* 0x000ea20000000000 */
[----:B------:R-:W-:-:S04]  /*4380*/  LOP3.LUT R5, RZ, R5, RZ, 0x33, !PT ;  /* 0x00000005ff057212 */ /* 0x000fc800078e33ff */
[----:B------:R-:W3:Y:S07]  /*4390*/  REDUX UR7, R5 ;  /* 0x00000000050773c4 */ /* 0x000eee0000000000 */
[----:B------:R-:W-:-:S03]  /*43a0*/  ULOP3.LUT UR5, URZ, UR4, URZ, 0x33, !UPT ;  /* 0x00000004ff057292 */ /* 0x000fc6000f8e33ff */
[----:B------:R-:W-:Y:S02]  /*43b0*/  VOTEU.ANY UR4, UPT, PT ;  /* 0x0000000000047886 */ /* 0x000fe400038e0100 */
[----:B------:R-:W-:Y:S01]  /*43c0*/  UFLO.U32 UR4, UR4 ;  /* 0x00000004000472bd */ /* 0x000fe200080e0000 */
[----:B------:R-:W-:-:S04]  /*43d0*/  IMAD.U32 R0, RZ, RZ, UR5 ;  /* 0x00000005ff007e24 */ /* 0x000fc8000f8e00ff */
[----:B------:R-:W4:Y:S02]  /*43e0*/  REDUX UR8, R0 ;  /* 0x00000000000873c4 */ /* 0x000f240000000000 */
[----:B------:R1:W-:Y:S01]  /*43f0*/  UTCATOMSWS.AND URZ, UR5 ;  /* 0x0000000500ff79e3 */ /* 0x0003e20008000000 */
[----:B--2---:R-:W-:Y:S01]  /*4400*/  ISETP.EQ.U32.AND P0, PT, R2, UR4, PT ;  /* 0x0000000402007c0c */ /* 0x004fe2000bf02070 */
[----:B---3--:R-:W-:Y:S02]  /*4410*/  IMAD.U32 R2, RZ, RZ, UR7 ;  /* 0x00000007ff027e24 */ /* 0x008fe4000f8e00ff */
[----:B----4-:R-:W-:-:S10]  /*4420*/  IMAD.U32 R3, RZ, RZ, UR8 ;  /* 0x00000008ff037e24 */ /* 0x010fd4000f8e00ff */
[----:B------:R2:W-:Y:S04]  /*4430*/  @P0 ATOMS.AND RZ, [UR6+0x14], R3 ;  /* 0x00001403ffff098c */ /* 0x0005e8000a800006 */
[----:B------:R2:W-:Y:S01]  /*4440*/  @P0 ATOMS.AND RZ, [UR6+0x18], R2 ;  /* 0x00001802ffff098c */ /* 0x0005e2000a800006 */
[----:B-1----:R-:W-:Y:S05]  /*4450*/  BRA `(.L_x_79) ;  /* 0x0000000000147947 */ /* 0x002fea0003800000 */
.L_x_78:
[----:B------:R-:W-:Y:S02]  /*4460*/  MOV R2, 0x4480 ;  /* 0x0000448000027802 */ /* 0x000fe40000000f00 */
[----:B-1---5:R-:W-:Y:S05]  /*4470*/  CALL.REL.NOINC `($__internal_0_$__cuda_sm10x_tcgen05_guardrail_trap_col_being_dealloced_not_returned_by_alloc) ;  /* 0x0000004800c07944 */ /* 0x022fea0003c00000 */
[----:B------:R-:W-:Y:S05]  /*4480*/  BRA `(.L_x_79) ;  /* 0x0000000000087947 */ /* 0x000fea0003800000 */
.L_x_77:
[----:B------:R-:W-:Y:S02]  /*4490*/  MOV R2, 0x44b0 ;  /* 0x000044b000027802 */ /* 0x000fe40000000f00 */
[----:B-1---5:R-:W-:Y:S05]  /*44a0*/  CALL.REL.NOINC `($__internal_2_$__cuda_sm10x_tcgen05_guardrail_trap_unallocated_columns_being_dealloced) ;  /* 0x0000004800cc7944 */ /* 0x022fea0003c00000 */
.L_x_79:
[----:B------:R-:W-:Y:S01]  /*44b0*/  NOP ;  /* 0x0000000000007918 */ /* 0x000fe20000000000 */
[----:B------:R-:W-:Y:S05]  /*44c0*/  EXIT ;  /* 0x000000000000794d */ /* 0x000fea0003800000 */
.L_x_63:
[----:B------:R-:W-:-:S09]  /*44d0*/  UISETP.NE.OR UP0, UPT, UR18, 0x3, !UP3 ;  /* 0x000000031200788c */ /* 0x000fd2000df05670 */
[----:B------:R-:W-:Y:S05]  /*44e0*/  BRA.U UP0, `(.L_x_80) ;  /* 0x0000000d00d47547 */ /* 0x000fea000b800000 */
[----:B------:R-:W2:Y:S01]  /*44f0*/  LDCU.64 UR4, c[0x0][0x888] ;  /* 0x00011100ff0477ac */ /* 0x000ea20008000a00 */
[----:B------:R-:W3:Y:S01]  /*4500*/  S2UR UR10, SR_CgaCtaId ;  /* 0x00000000000a79c3 */ /* 0x000ee20000008800 */
[----:B------:R-:W-:Y:S01]  /*4510*/  HFMA2 R10, -RZ, RZ, 0, 5.9604644775390625e-08 ;  /* 0x00000001ff0a7431 */ /* 0x000fe200000001ff */
[----:B------:R-:W-:Y:S01]  /*4520*/  MOV R9, RZ ;  /* 0x000000ff00097202 */ /* 0x000fe20000000f00 */
[----:B------:R-:W4:Y:S01]  /*4530*/  LDCU UR40, c[0x0][0x370] ;  /* 0x00006e00ff2877ac */ /* 0x000f220008000800 */
[----:B------:R-:W-:Y:S01]  /*4540*/  HFMA2 R0, -RZ, RZ, 0, 0.00048828125 ;  /* 0x00001000ff007431 */ /* 0x000fe200000001ff */
[----:B------:R-:W4:Y:S03]  /*4550*/  LDCU.128 UR28, c[0x0][0xb10] ;  /* 0x00016200ff1c77ac */ /* 0x000f260008000c00 */
[----:B------:R-:W1:Y:S01]  /*4560*/  LDC.64 R12, c[0x0][0x348] ;  /* 0x0000d200ff0c7b82 */ /* 0x000e620000000a00 */
[----:B------:R-:W3:Y:S01]  /*4570*/  LDCU UR38, c[0x0][0x374] ;  /* 0x00006e80ff2677ac */ /* 0x000ee20008000800 */
[----:B------:R-:W3:Y:S01]  /*4580*/  LDCU.64 UR26, c[0x0][0x890] ;  /* 0x00011200ff1a77ac */ /* 0x000ee20008000a00 */
[----:B------:R-:W3:Y:S01]  /*4590*/  LDCU UR24, c[0x0][0xb0c] ;  /* 0x00016180ff1877ac */ /* 0x000ee20008000800 */
[----:B--2---:R-:W-:Y:S01]  /*45a0*/  UISETP.NE.U32.AND UP0, UPT, UR4, URZ, UPT ;  /* 0x000000ff0400728c */ /* 0x004fe2000bf05070 */
[----:B------:R-:W2:Y:S01]  /*45b0*/  LDCU UR47, c[0x0][0xb20] ;  /* 0x00016400ff2f77ac */ /* 0x000ea20008000800 */
[----:B------:R-:W2:Y:S01]  /*45c0*/  LDCU UR4, c[0x0][0xb30] ;  /* 0x00016600ff0477ac */ /* 0x000ea20008000800 */
[----:B------:R-:W2:Y:S01]  /*45d0*/  LDCU.128 UR32, c[0x0][0x980] ;  /* 0x00013000ff2077ac */ /* 0x000ea20008000c00 */
[----:B------:R-:W-:Y:S01]  /*45e0*/  UMOV UR25, 0x400 ;  /* 0x0000040000197882 */ /* 0x000fe20000000000 */
[----:B----4-:R-:W-:-:S02]  /*45f0*/  UIMAD.WIDE.U32 UR6, UR40, UR28, URZ ;  /* 0x0000001c280672a5 */ /* 0x010fc4000f8e00ff */
[----:B---3--:R-:W-:Y:S02]  /*4600*/  UIMAD.WIDE.U32 UR8, UR38, UR31, URZ ;  /* 0x0000001f260872a5 */ /* 0x008fe4000f8e00ff */
[----:B------:R-:W-:Y:S02]  /*4610*/  ULEA UR25, UR10, UR25, 0x18 ;  /* 0x000000190a197291 */ /* 0x000fe4000f8ec0ff */
[----:B------:R-:W-:Y:S02]  /*4620*/  UISETP.NE.AND.EX UP5, UPT, UR5, URZ, UPT, UP0 ;  /* 0x000000ff0500728c */ /* 0x000fe4000bfa5300 */
[----:B------:R-:W-:Y:S02]  /*4630*/  UISETP.NE.U32.AND UP6, UPT, UR26, URZ, UPT ;  /* 0x000000ff1a00728c */ /* 0x000fe4000bfc5070 */
[----:B------:R-:W-:Y:S02]  /*4640*/  UIADD3 UR42, UPT, UPT, UR25, 0x118, URZ ;  /* 0x00000118192a7890 */ /* 0x000fe4000fffe0ff */
[----:B------:R-:W-:-:S02]  /*4650*/  UIADD3 UR41, UPT, UPT, UR25, 0x148, URZ ;  /* 0x0000014819297890 */ /* 0x000fc4000fffe0ff */
[----:B------:R-:W-:Y:S02]  /*4660*/  UIADD3 UR17, UPT, UPT, UR25, 0x110, URZ ;  /* 0x0000011019117890 */ /* 0x000fe4000fffe0ff */
[----:B------:R-:W-:Y:S02]  /*4670*/  UISETP.NE.AND UP0, UPT, UR39, 0x1, UPT ;  /* 0x000000012700788c */ /* 0x000fe4000bf05270 */
[----:B------:R-:W-:Y:S01]  /*4680*/  UISETP.NE.AND UP0, UPT, UR24, 0x1, UPT ;  /* 0x000000011800788c */ /* 0x000fe2000bf05270 */
[----:B------:R-:W-:Y:S01]  /*4690*/  UMOV UR45, UR7 ;  /* 0x00000007002d7c82 */ /* 0x000fe20008000000 */
[----:B------:R-:W-:Y:S01]  /*46a0*/  UMOV UR44, UR9 ;  /* 0x00000009002c7c82 */ /* 0x000fe20008000000 */
[----:B------:R-:W-:Y:S02]  /*46b0*/  USEL UR46, URZ, 0x1, UP4 ;  /* 0x00000001ff2e7887 */ /* 0x000fe4000a000000 */
[----:B------:R-:W-:Y:S02]  /*46c0*/  UISETP.GE.AND UP2, UPT, UR39, 0x1, UPT ;  /* 0x000000012700788c */ /* 0x000fe4000bf46270 */
[----:B------:R-:W-:-:S02]  /*46d0*/  UISETP.NE.AND UP0, UPT, UR30, 0x1, UPT ;  /* 0x000000011e00788c */ /* 0x000fc4000bf05270 */
[----:B------:R-:W-:Y:S01]  /*46e0*/  UPLOP3.LUT UP4, UPT, UPT, UPT, UPT, 0x40, 0x4 ;  /* 0x000000000004789c */ /* 0x000fe20003f8e870 */
[----:B------:R-:W3:Y:S01]  /*46f0*/  LDCU.64 UR22, c[0x0][0xb28] ;  /* 0x00016500ff1677ac */ /* 0x000ee20008000a00 */
[----:B------:R-:W4:Y:S01]  /*4700*/  LDCU.64 UR36, c[0x0][0x990] ;  /* 0x00013200ff2477ac */ /* 0x000f220008000a00 */
[----:B------:R-:W-:Y:S02]  /*4710*/  UISETP.NE.AND.EX UP6, UPT, UR27, URZ, UPT, UP6 ;  /* 0x000000ff1b00728c */ /* 0x000fe4000bfc5360 */
[----:B------:R-:W-:Y:S02]  /*4720*/  UPRMT UR42, UR10, 0x654, UR42 ;  /* 0x000006540a2a7896 */ /* 0x000fe4000800002a */
[----:B------:R-:W-:Y:S02]  /*4730*/  UPRMT UR41, URZ, 0x654, UR41 ;  /* 0x00000654ff297896 */ /* 0x000fe40008000029 */
[----:B------:R-:W-:Y:S02]  /*4740*/  UPRMT UR43, UR10, 0x654, UR17 ;  /* 0x000006540a2b7896 */ /* 0x000fe40008000011 */
[----:B------:R-:W-:-:S02]  /*4750*/  USHF.R.U32.HI UR45, URZ, UR29, UR45 ;  /* 0x0000001dff2d7299 */ /* 0x000fc4000801162d */
[----:B--2---:R-:W-:Y:S02]  /*4760*/  USHF.R.U32.HI UR44, URZ, UR47, UR44 ;  /* 0x0000002fff2c7299 */ /* 0x004fe4000801162c */
[----:B------:R-:W-:Y:S02]  /*4770*/  UISETP.NE.AND UP3, UPT, UR4, 0x1, UPT ;  /* 0x000000010400788c */ /* 0x000fe4000bf65270 */
[----:B------:R-:W-:Y:S02]  /*4780*/  UISETP.NE.AND UP2, UPT, UR32, 0x1, UPT ;  /* 0x000000012000788c */ /* 0x000fe4000bf45270 */
[----:B-1-3--:R-:W-:-:S11]  /*4790*/  UISETP.NE.AND UP0, UPT, UR35, 0x1, UPT ;  /* 0x000000012300788c */ /* 0x00afd6000bf05270 */
.L_x_89:
[----:B------:R-:W-:Y:S04]  /*47a0*/  SHF.L.U32 R3, R9, 0x1f, RZ ;  /* 0x0000001f09037819 */ /* 0x000fe800000006ff */
[----:B-1----:R-:W1:Y:S02]  /*47b0*/  SYNCS.PHASECHK.TRANS64.TRYWAIT P0, [UR25+0x140], R3 ;  /* 0x00014003ff0075a7 */ /* 0x002e640008001119 */
[----:B-1----:R-:W-:Y:S05]  /*47c0*/  @!P0 BRA `(.L_x_81) ;  /* 0x0000004400208947 */ /* 0x002fea0003800000 */
.L_x_169:
[----:B------:R-:W2:Y:S01]  /*47d0*/  LDS.128 R4, [UR25+0x180] ;  /* 0x00018019ff047984 */ /* 0x000ea20008000c00 */
[----:B------:R-:W-:Y:S01]  /*47e0*/  UISETP.GE.AND UP0, UPT, UR39, 0x1, UPT ;  /* 0x000000012700788c */ /* 0x000fe2000bf06270 */
[----:B------:R-:W-:Y:S01]  /*47f0*/  @!PT LDS RZ, [RZ] ;  /* 0x00000000fffff984 */ /* 0x000fe20000000800 */
[----:B------:R-:W-:Y:S01]  /*4800*/  @!PT LDS RZ, [RZ] ;  /* 0x00000000fffff984 */ /* 0x000fe20000000800 */
[----:B------:R-:W-:Y:S01]  /*4810*/  @!PT LDS RZ, [RZ] ;  /* 0x00000000fffff984 */ /* 0x000fe20000000800 */
[----:B------:R-:W-:Y:S01]  /*4820*/  @!PT LDS RZ, [RZ] ;  /* 0x00000000fffff984 */ /* 0x000fe20000000800 */
[----:B------:R3:W-:Y:S06]  /*4830*/  MEMBAR.ALL.CTA ;  /* 0x0000000000007992 */ /* 0x0007ec0000008000 */
[----:B---3--:R-:W3:Y:S02]  /*4840*/  FENCE.VIEW.ASYNC.S ;  /* 0x00000000000073c6 */ /* 0x008ee40000000000 */
[----:B---3--:R-:W-:Y:S01]  /*4850*/  SYNCS.ARRIVE.TRANS64.RED.A1T0 RZ, [UR41], RZ ;  /* 0x000000ffffff79a7 */ /* 0x008fe20008100429 */
[----:B--2---:R-:W-:Y:S11]  /*4860*/  LOP3.LUT P0, RZ, R6, 0x1, RZ, 0xc0, !PT ;  /* 0x0000000106ff7812 */ /* 0x004ff6000780c0ff */
[----:B------:R-:W-:Y:S02]  /*4870*/  @!UPT UIADD3 URZ, UPT, UPT, URZ, URZ, URZ ;  /* 0x000000fffffff290 */ /* 0x000fe4000fffe0ff */
[----:B------:R-:W-:Y:S01]  /*4880*/  VOTEU.ANY UP2, P0 ;  /* 0x0000000000ff7886 */ /* 0x000fe20000040100 */
[----:B------:R-:W-:Y:S11]  /*4890*/  PLOP3.LUT P0, PT, PT, PT, UP2, 0x80, 0x8 ;  /* 0x000000000008781c */ /* 0x000ff60003f0f028 */
[----:B------:R-:W-:Y:S02]  /*48a0*/  @!UPT UIADD3 URZ, UPT, UPT, URZ, URZ, URZ ;  /* 0x000000fffffff290 */ /* 0x000fe4000fffe0ff */
[----:B-1----:R-:W-:Y:S02]  /*48b0*/  @P0 MOV R3, R4 ;  /* 0x0000000400030202 */ /* 0x002fe40000000f00 */
[----:B------:R-:W-:Y:S02]  /*48c0*/  @P0 LOP3.LUT R2, R5, 0xffff, RZ, 0xc0, !PT ;  /* 0x0000ffff05020812 */ /* 0x000fe400078ec0ff */
[----:B------:R-:W-:Y:S02]  /*48d0*/  @P0 R2UR UR5, R3 ;  /* 0x00000000030502ca */ /* 0x000fe400000e0000 */
[----:B------:R-:W-:Y:S11]  /*48e0*/  @P0 R2UR UR4, R2 ;  /* 0x00000000020402ca */ /* 0x000ff600000e0000 */
[----:B------:R-:W-:Y:S02]  /*48f0*/  @UP2 UMOV UR15, UR5 ;  /* 0x00000005000f2c82 */ /* 0x000fe40008000000 */
[----:B------:R-:W-:Y:S01]  /*4900*/  @UP2 UMOV UR14, UR4 ;  /* 0x00000004000e2c82 */ /* 0x000fe20008000000 */
[----:B------:R-:W-:Y:S05]  /*4910*/  BRA.U !UP0, `(.L_x_82) ;  /* 0x0000000108c07547 */ /* 0x000fea000b800000 */
[----:B------:R-:W-:Y:S02]  /*4920*/  UIMAD.WIDE.U32 UR8, UR14, UR31, URZ ;  /* 0x0000001f0e0872a5 */ /* 0x000fe4000f8e00ff */
[----:B------:R-:W-:Y:S02]  /*4930*/  UP2UR UR16, UPR, URZ, 0x4 ;  /* 0x00000004ff107883 */ /* 0x000fe40008000000 */
[----:B------:R-:W-:Y:S02]  /*4940*/  UISETP.NE.AND UP2, UPT, UR30, 0x1, UPT ;  /* 0x000000011e00788c */ /* 0x000fe4000bf45270 */
[----:B------:R-:W-:Y:S02]  /*4950*/  UIMAD.WIDE.U32 UR10, UR15, UR28, URZ ;  /* 0x0000001c0f0a72a5 */ /* 0x000fe4000f8e00ff */
[----:B------:R-:W-:Y:S02]  /*4960*/  USEL UR4, UR38, UR44, !UP2 ;  /* 0x0000002c26047287 */ /* 0x000fe4000d000000 */
[----:B------:R-:W-:Y:S02]  /*4970*/  UISETP.NE.AND UP0, UPT, UR24, 0x1, UPT ;  /* 0x000000011800788c */ /* 0x000fe4000bf05270 */
[----:B------:R-:W-:Y:S02]  /*4980*/  UP2UR UR20, UPR, URZ, 0x2 ;  /* 0x00000002ff147883 */ /* 0x000fe40008000000 */
[----:B------:R-:W-:Y:S02]  /*4990*/  UISETP.NE.AND UP1, UPT, UR39, 0x1, UPT ;  /* 0x000000012700788c */ /* 0x000fe4000bf25270 */
[----:B------:R-:W-:Y:S02]  /*49a0*/  UIMAD.WIDE.U32 UR12, UR4, UR22, URZ ;  /* 0x00000016040c72a5 */ /* 0x000fe4000f8e00ff */
[----:B------:R-:W-:Y:S01]  /*49b0*/  USEL UR7, UR40, UR45, !UP0 ;  /* 0x0000002d28077287 */ /* 0x000fe2000c000000 */
[----:B------:R-:W-:Y:S02]  /*49c0*/  UMOV UR5, UR9 ;  /* 0x0000000900057c82 */ /* 0x000fe40008000000 */
[----:B------:R-:W-:Y:S02]  /*49d0*/  USHF.R.U32.HI UR6, URZ, UR47, UR5 ;  /* 0x0000002fff067299 */ /* 0x000fe40008011605 */
[----:B------:R-:W-:Y:S02]  /*49e0*/  UIMAD.WIDE.U32 UR18, UR7, UR22, URZ ;  /* 0x00000016071272a5 */ /* 0x000fe4000f8e00ff */
[----:B------:R-:W-:Y:S02]  /*49f0*/  USEL UR6, UR14, UR6, !UP2 ;  /* 0x000000060e067287 */ /* 0x000fe4000d000000 */
[----:B------:R-:W-:Y:S01]  /*4a00*/  UISETP.NE.AND UP2, UPT, UR16, URZ, UPT ;  /* 0x000000ff1000728c */ /* 0x000fe2000bf45270 */
[----:B------:R-:W-:Y:S01]  /*4a10*/  UMOV UR5, UR11 ;  /* 0x0000000b00057c82 */ /* 0x000fe20008000000 */
[----:B------:R-:W-:Y:S02]  /*4a20*/  UIMAD.WIDE.U32 UR10, UR6, UR22, URZ ;  /* 0x00000016060a72a5 */ /* 0x000fe4000f8e00ff */
[----:B------:R-:W-:Y:S03]  /*4a30*/  USHF.R.U32.HI UR8, URZ, UR29, UR5 ;  /* 0x0000001dff087299 */ /* 0x000fe60008011605 */
[----:B------:R-:W-:Y:S02]  /*4a40*/  UMOV UR5, UR13 ;  /* 0x0000000d00057c82 */ /* 0x000fe40008000000 */
[----:B------:R-:W-:Y:S03]  /*4a50*/  @UP1 USHF.R.U32.HI UR4, URZ, UR23, UR5 ;  /* 0x00000017ff041299 */ /* 0x000fe60008011605 */
[----:B------:R-:W-:Y:S01]  /*4a60*/  UMOV UR5, UR19 ;  /* 0x0000001300057c82 */ /* 0x000fe20008000000 */
[----:B------:R-:W-:Y:S02]  /*4a70*/  UIMAD UR4, UR39, UR4, URZ ;  /* 0x00000004270472a4 */ /* 0x000fe4000f8e02ff */
[----:B------:R-:W-:Y:S02]  /*4a80*/  @UP1 USHF.R.U32.HI UR7, URZ, UR23, UR5 ;  /* 0x00000017ff071299 */ /* 0x000fe40008011605 */
[----:B------:R-:W-:Y:S02]  /*4a90*/  USEL UR5, UR15, UR8, !UP0 ;  /* 0x000000080f057287 */ /* 0x000fe4000c000000 */
[----:B------:R-:W-:Y:S02]  /*4aa0*/  UIMAD UR8, UR39, UR7, URZ ;  /* 0x00000007270872a4 */ /* 0x000fe4000f8e02ff */
[----:B------:R-:W-:Y:S03]  /*4ab0*/  UISETP.GE.AND UP0, UPT, UR6, UR4, UPT ;  /* 0x000000040600728c */ /* 0x000fe6000bf06270 */
[----:B------:R-:W-:Y:S01]  /*4ac0*/  UMOV UR4, UR11 ;  /* 0x0000000b00047c82 */ /* 0x000fe20008000000 */
[----:B------:R-:W-:Y:S02]  /*4ad0*/  UISETP.GE.OR UP0, UPT, UR5, UR8, UP0 ;  /* 0x000000080500728c */ /* 0x000fe40008706670 */
[----:B------:R-:W-:Y:S02]  /*4ae0*/  USHF.R.U32.HI UR4, URZ, UR23, UR4 ;  /* 0x00000017ff047299 */ /* 0x000fe40008011604 */
[----:B------:R-:W-:Y:S02]  /*4af0*/  UIMAD.WIDE.U32 UR8, UR5, UR22, URZ ;  /* 0x00000016050872a5 */ /* 0x000fe4000f8e00ff */
[----:B------:R-:W-:Y:S04]  /*4b00*/  USEL UR10, UR6, UR4, !UP1 ;  /* 0x00000004060a7287 */ /* 0x000fe8000c800000 */
[----:B------:R-:W-:Y:S01]  /*4b10*/  UIADD3 UR11, UPT, UPT, -UR10, URZ, URZ ;  /* 0x000000ff0a0b7290 */ /* 0x000fe2000fffe1ff */
[----:B------:R-:W-:Y:S02]  /*4b20*/  @!UP0 UMOV UR4, UR9 ;  /* 0x0000000900048c82 */ /* 0x000fe40008000000 */
[----:B------:R-:W-:Y:S02]  /*4b30*/  @!UP0 USHF.R.U32.HI UR4, URZ, UR23, UR4 ;  /* 0x00000017ff048299 */ /* 0x000fe40008011604 */
[----:B------:R-:W-:Y:S02]  /*4b40*/  UIMAD UR8, UR39, UR11, UR6 ;  /* 0x0000000b270872a4 */ /* 0x000fe4000f8e0206 */
[----:B------:R-:W-:Y:S02]  /*4b50*/  @!UP0 USEL UR4, UR5, UR4, !UP1 ;  /* 0x0000000405048287 */ /* 0x000fe4000c800000 */
[----:B------:R-:W-:Y:S02]  /*4b60*/  UISETP.NE.AND UP1, UPT, UR20, URZ, UPT ;  /* 0x000000ff1400728c */ /* 0x000fe4000bf25270 */
[----:B------:R-:W-:Y:S02]  /*4b70*/  @!UP0 UIMAD UR8, UR7, UR8, UR4 ;  /* 0x00000008070882a4 */ /* 0x000fe4000f8e0204 */
[----:B------:R-:W-:Y:S02]  /*4b80*/  @!UP0 UIADD3 UR9, UPT, UPT, UR10, -UR4, URZ ;  /* 0x800000040a098290 */ /* 0x000fe4000fffe0ff */
[----:B------:R-:W-:Y:S02]  /*4b90*/  UIADD3 UR4, UPT, UPT, -UR5, URZ, URZ ;  /* 0x000000ff05047290 */ /* 0x000fe4000fffe1ff */
[----:B------:R-:W-:Y:S02]  /*4ba0*/  UIADD3 UR7, UPT, UPT, -UR6, URZ, URZ ;  /* 0x000000ff06077290 */ /* 0x000fe4000fffe1ff */
[----:B------:R-:W-:Y:S02]  /*4bb0*/  @!UP0 UIMAD UR6, UR9, UR39, UR5 ;  /* 0x00000027090682a4 */ /* 0x000fe4000f8e0205 */
[----:B------:R-:W-:Y:S02]  /*4bc0*/  UIMAD UR15, UR24, UR4, UR15 ;  /* 0x00000004180f72a4 */ /* 0x000fe4000f8e020f */
[----:B------:R-:W-:Y:S01]  /*4bd0*/  UIMAD UR14, UR30, UR7, UR14 ;  /* 0x000000071e0e72a4 */ /* 0x000fe2000f8e020e */
[----:B------:R-:W-:Y:S02]  /*4be0*/  @!UP0 UMOV UR5, UR8 ;  /* 0x0000000800058c82 */ /* 0x000fe40008000000 */
[----:B------:R-:W-:Y:S02]  /*4bf0*/  UIMAD UR15, UR5, UR24, UR15 ;  /* 0x00000018050f72a4 */ /* 0x000fe4000f8e020f */
[----:B------:R-:W-:Y:S11]  /*4c00*/  UIMAD UR14, UR6, UR30, UR14 ;  /* 0x0000001e060e72a4 */ /* 0x000ff6000f8e020e */
[----:B------:R-:W-:Y:S01]  /*4c10*/  @!UPT UIADD3 URZ, UPT, UPT, URZ, URZ, URZ ;  /* 0x000000fffffff290 */ /* 0x000fe2000fffe0ff */
.L_x_82:
[----:B------:R-:W1:Y:S01]  /*4c20*/  @!UP3 LDCU.128 UR8, c[0x0][0xb10] ;  /* 0x00016200ff08b7ac */ /* 0x000e620008000c00 */
[----:B------:R-:W-:Y:S02]  /*4c30*/  ISETP.NE.U32.AND P1, PT, RZ, UR26, PT ;  /* 0x0000001aff007c0c */ /* 0x000fe4000bf25070 */
[----:B------:R-:W-:Y:S02]  /*4c40*/  SHF.L.U32 R8, R10, 0x1f, RZ ;  /* 0x0000001f0a087819 */ /* 0x000fe400000006ff */
[----:B------:R-:W-:Y:S01]  /*4c50*/  ISETP.NE.AND.EX P1, PT, RZ, UR27, PT, P1 ;  /* 0x0000001bff007c0c */ /* 0x000fe2000bf25310 */
[----:B------:R-:W2:Y:S01]  /*4c60*/  @!UP3 LDCU UR5, c[0x0][0xb0c] ;  /* 0x00016180ff05b7ac */ /* 0x000ea20008000800 */
[----:B------:R-:W-:Y:S02]  /*4c70*/  USHF.L.U32 UR18, UR21, 0x7, URZ ;  /* 0x0000000715127899 */ /* 0x000fe400080006ff */
[----:B-1----:R-:W-:Y:S07]  /*4c80*/  UIMAD.WIDE.U32 UR6, UR15, UR8, URZ ;  /* 0x000000080f0672a5 */ /* 0x002fee000f8e00ff */
[----:B------:R-:W-:Y:S01]  /*4c90*/  @!UP3 UMOV UR4, UR7 ;  /* 0x000000070004bc82 */ /* 0x000fe20008000000 */
[----:B--2---:R-:W-:Y:S02]  /*4ca0*/  @!UP3 UISETP.NE.AND UP0, UPT, UR5, 0x1, UPT ;  /* 0x000000010500b88c */ /* 0x004fe4000bf05270 */
[----:B------:R-:W-:Y:S02]  /*4cb0*/  @!UP3 USHF.R.U32.HI UR4, URZ, UR9, UR4 ;  /* 0x00000009ff04b299 */ /* 0x000fe40008011604 */
[----:B------:R-:W-:Y:S02]  /*4cc0*/  UIMAD.WIDE.U32 UR6, UR14, UR11, URZ ;  /* 0x0000000b0e0672a5 */ /* 0x000fe4000f8e00ff */
[----:B------:R-:W-:Y:S02]  /*4cd0*/  @!UP3 USEL UR8, UR15, UR4, !UP0 ;  /* 0x000000040f08b287 */ /* 0x000fe4000c000000 */
[----:B------:R-:W-:Y:S03]  /*4ce0*/  @!UP3 UISETP.NE.AND UP0, UPT, UR10, 0x1, UPT ;  /* 0x000000010a00b88c */ /* 0x000fe6000bf05270 */
[----:B------:R-:W-:Y:S02]  /*4cf0*/  @!UP3 UMOV UR6, UR7 ;  /* 0x000000070006bc82 */ /* 0x000fe40008000000 */
[----:B------:R-:W1:Y:S02]  /*4d00*/  @!UP3 LDCU UR4, c[0x0][0xb20] ;  /* 0x00016400ff04b7ac */ /* 0x000e640008000800 */
[----:B-1----:R-:W-:Y:S04]  /*4d10*/  @!UP3 USHF.R.U32.HI UR6, URZ, UR4, UR6 ;  /* 0x00000004ff06b299 */ /* 0x002fe80008011606 */
[----:B------:R-:W-:Y:S04]  /*4d20*/  @!UP3 USEL UR6, UR14, UR6, !UP0 ;  /* 0x000000060e06b287 */ /* 0x000fe8000c000000 */
[----:B------:R-:W-:Y:S02]  /*4d30*/  @!UP3 UIADD3 UR4, UPT, UPT, -UR8, UR6, URZ ;  /* 0x000000060804b290 */ /* 0x000fe4000fffe1ff */
[----:B------:R-:W-:Y:S02]  /*4d40*/  @!UP3 UIADD3 UR6, UPT, UPT, UR8, -UR6, URZ ;  /* 0x800000060806b290 */ /* 0x000fe4000fffe0ff */
[----:B------:R-:W-:Y:S02]  /*4d50*/  @!UP3 UIMAD UR15, UR4, UR5, UR15 ;  /* 0x00000005040fb2a4 */ /* 0x000fe4000f8e020f */
[----:B------:R-:W-:Y:S01]  /*4d60*/  @!UP3 UIMAD UR14, UR6, UR10, UR14 ;  /* 0x0000000a060eb2a4 */ /* 0x000fe2000f8e020e */
[----:B------:R-:W-:Y:S11]  /*4d70*/  BRA.U UP4, `(.L_x_83) ;  /* 0x0000000104107547 */ /* 0x000ff6000b800000 */
[----:B------:R-:W-:Y:S04]  /*4d80*/  MOV R2, UR46 ;  /* 0x0000002e00027c02 */ /* 0x000fe80008000f00 */
[----:B------:R-:W-:Y:S04]  /*4d90*/  SHF.L.U32 R3, R2, 0x1f, RZ ;  /* 0x0000001f02037819 */ /* 0x000fe800000006ff */
[----:B------:R-:W1:Y:S02]  /*4da0*/  SYNCS.PHASECHK.TRANS64.TRYWAIT P2, [UR25+0x138], R3 ;  /* 0x00013803ff0075a7 */ /* 0x000e640008041119 */
[----:B-1----:R-:W-:Y:S05]  /*4db0*/  @!P2 BRA `(.L_x_84) ;  /* 0x0000003c00bca947 */ /* 0x002fea0003800000 */
.L_x_83:
[----:B------:R-:W-:Y:S05]  /*4dc0*/  BRA.U !UP6, `(.L_x_85) ;  /* 0x000000010e387547 */ /* 0x000fea000b800000 */
[----:B------:R-:W-:Y:S01]  /*4dd0*/  UPLOP3.LUT UP1, UPT, UPT, UPT, UP5, 0x80, 0x8 ;  /* 0x000000000008789c */ /* 0x000fe20003f2f050 */
[----:B-1----:R-:W-:Y:S01]  /*4de0*/  HFMA2 R2, -RZ, RZ, 0, 5.9604644775390625e-08 ;  /* 0x00000001ff027431 */ /* 0x002fe200000001ff */
[----:B------:R-:W1:Y:S01]  /*4df0*/  LDCU.64 UR8, c[0x0][0x358] ;  /* 0x00006b00ff0877ac */ /* 0x000e620008000a00 */
[----:B------:R-:W-:Y:S03]  /*4e00*/  IMAD.MOV.U32 R92, RZ, RZ, 0x1 ;  /* 0x00000001ff5c7424 */ /* 0x000fe600078e00ff */
[----:B------:R-:W-:Y:S05]  /*4e10*/  PLOP3.LUT P2, PT, PT, PT, UP1, 0x80, 0x8 ;  /* 0x000000000008781c */ /* 0x000fea0003f4f018 */
[----:B------:R-:W2:Y:S01]  /*4e20*/  @UP1 LDCU.64 UR4, c[0x0][0x888] ;  /* 0x00011100ff0417ac */ /* 0x000ea20008000a00 */
[----:B------:R-:W-:Y:S07]  /*4e30*/  @UP1 UIMAD UR6, UR50, UR26, URZ ;  /* 0x0000001a320612a4 */ /* 0x000fee000f8e02ff */
[----:B------:R-:W-:Y:S01]  /*4e40*/  @!P2 PRMT R92, R2, 0x7610, R92 ;  /* 0x00007610025ca816 */ /* 0x000fe2000000005c */
[----:B--2---:R-:W-:Y:S06]  /*4e50*/  @UP1 UIMAD.WIDE UR4, UR6, 0x4, UR4 ;  /* 0x00000004060418a5 */ /* 0x004fec000f8e0204 */
[----:B------:R-:W-:Y:S01]  /*4e60*/  IMAD.U32 R14, RZ, RZ, UR4 ;  /* 0x00000004ff0e7e24 */ /* 0x000fe2000f8e00ff */
[----:B------:R-:W-:Y:S04]  /*4e70*/  MOV R15, UR5 ;  /* 0x00000005000f7c02 */ /* 0x000fe80008000f00 */
[----:B------:R-:W2:Y:S01]  /*4e80*/  @!UP1 LDCU UR4, c[0x0][0x880] ;  /* 0x00011000ff0497ac */ /* 0x000ea20008000800 */
[----:B-1---5:R3:W5:Y:S02]  /*4e90*/  @P2 LDG.E R41, desc[UR8][R14.64] ;  /* 0x000000080e292981 */ /* 0x022764000c1e1900 */
[----:B--23--:R-:W-:Y:S07]  /*4ea0*/  @!P2 IMAD.U32 R41, RZ, RZ, UR4 ;  /* 0x00000004ff29ae24 */ /* 0x00cfee000f8e00ff */
.L_x_85:
[----:B-----5:R-:W-:Y:S01]  /*4eb0*/  @!P1 FSETP.EQ.AND P3, PT, R41, RZ, PT ;  /* 0x000000ff2900920b */ /* 0x020fe20003f62000 */
[----:B------:R-:W-:Y:S01]  /*4ec0*/  @!UPT UIADD3 URZ, UPT, UPT, URZ, URZ, URZ ;  /* 0x000000fffffff290 */ /* 0x000fe2000fffe0ff */
[----:B------:R-:W-:Y:S11]  /*4ed0*/  @!P1 BRA `(.L_x_86) ;  /* 0x0000000000149947 */ /* 0x000ff60003800000 */
[----:B------:R-:W-:Y:S02]  /*4ee0*/  LOP3.LUT P1, RZ, R92, 0xff, RZ, 0xc0, !PT ;  /* 0x000000ff5cff7812 */ /* 0x000fe4000782c0ff */
[----:B------:R-:W-:Y:S04]  /*4ef0*/  PLOP3.LUT P3, PT, PT, PT, UP1, 0x80, 0x8 ;  /* 0x000000000008781c */ /* 0x000fe80003f6f018 */
[----:B------:R-:W-:Y:S07]  /*4f00*/  PLOP3.LUT P3, PT, P3, PT, PT, 0x8, 0x80 ;  /* 0x000000000080781c */ /* 0x000fee0001f6e170 */
[----:B------:R-:W-:Y:S11]  /*4f10*/  @P1 FSETP.EQ.AND P3, PT, R41, RZ, PT ;  /* 0x000000ff2900120b */ /* 0x000ff60003f62000 */
[----:B------:R-:W-:Y:S02]  /*4f20*/  @!UPT UIADD3 URZ, UPT, UPT, URZ, URZ, URZ ;  /* 0x000000fffffff290 */ /* 0x000fe4000fffe0ff */
.L_x_86:
[----:B------:R-:W-:Y:S01]  /*4f30*/  USHF.L.U32 UR19, UR49, 0x6, URZ ;  /* 0x0000000631137899 */ /* 0x000fe200080006ff */
[----:B------:R-:W2:Y:S01]  /*4f40*/  SYNCS.PHASECHK.TRANS64.TRYWAIT P1, [UR25+0x120], R8 ;  /* 0x00012008ff0075a7 */ /* 0x000ea20008021119 */
[----:B------:R-:W-:Y:S02]  /*4f50*/  UISETP.NE.AND UP0, UPT, UR32, 0x1, UPT ;  /* 0x000000012000788c */ /* 0x000fe4000bf05270 */
[----:B------:R-:W-:Y:S01]  /*4f60*/  UIMAD.WIDE.U32 UR4, UR19, UR33, URZ ;  /* 0x00000021130472a5 */ /* 0x000fe2000f8e00ff */
[----:B------:R-:W-:Y:S04]  /*4f70*/  ELECT P2, URZ, PT ;  /* 0x0000000000ff782f */ /* 0x000fe80003840000 */
[----:B------:R-:W-:Y:S02]  /*4f80*/  PLOP3.LUT P2, PT, P3, P2, PT, 0xf2, 0x2f ;  /* 0x00000000002f781c */ /* 0x000fe40001f45e72 */
[----:B------:R-:W-:Y:S02]  /*4f90*/  UMOV UR4, UR5 ;  /* 0x0000000500047c82 */ /* 0x000fe40008000000 */
[----:B------:R-:W-:Y:S04]  /*4fa0*/  USHF.R.U32.HI UR4, URZ, UR34, UR4 ;  /* 0x00000022ff047299 */ /* 0x000fe80008011604 */
[----:B------:R-:W-:Y:S02]  /*4fb0*/  USEL UR20, UR19, UR4, !UP0 ;  /* 0x0000000413147287 */ /* 0x000fe4000c000000 */
[----:B------:R-:W-:Y:S02]  /*4fc0*/  UISETP.NE.AND UP0, UPT, UR35, 0x1, UPT ;  /* 0x000000012300788c */ /* 0x000fe4000bf05270 */
[----:B----4-:R-:W-:Y:S07]  /*4fd0*/  UIMAD.WIDE.U32 UR4, UR20, UR36, URZ ;  /* 0x00000024140472a5 */ /* 0x010fee000f8e00ff */
[----:B------:R-:W-:Y:S02]  /*4fe0*/  UMOV UR4, UR5 ;  /* 0x0000000500047c82 */ /* 0x000fe40008000000 */
[----:B------:R-:W-:Y:S04]  /*4ff0*/  USHF.R.U32.HI UR4, URZ, UR37, UR4 ;  /* 0x00000025ff047299 */ /* 0x000fe80008011604 */
[----:B------:R-:W-:Y:S02]  /*5000*/  USEL UR21, UR20, UR4, !UP0 ;  /* 0x0000000414157287 */ /* 0x000fe4000c000000 */
[----:B------:R-:W-:Y:S02]  /*5010*/  UIADD3 UR4, UPT, UPT, -UR20, URZ, URZ ;  /* 0x000000ff14047290 */ /* 0x000fe4000fffe1ff */
[----:B------:R-:W-:Y:S02]  /*5020*/  UIADD3 UR5, UPT, UPT, -UR21, URZ, URZ ;  /* 0x000000ff15057290 */ /* 0x000fe4000fffe1ff */
[----:B------:R-:W-:Y:S02]  /*5030*/  UIMAD UR19, UR32, UR4, UR19 ;  /* 0x00000004201372a4 */ /* 0x000fe4000f8e0213 */
[----:B------:R-:W-:Y:S01]  /*5040*/  UIMAD UR20, UR35, UR5, UR20 ;  /* 0x00000005231472a4 */ /* 0x000fe2000f8e0214 */
[----:B--2---:R-:W-:Y:S11]  /*5050*/  @!P1 BRA `(.L_x_87) ;  /* 0x0000003c002c9947 */ /* 0x004ff60003800000 */
.L_x_172:
[----:B------:R-:W-:Y:S01]  /*5060*/  VOTEU.ALL UP0, P2 ;  /* 0x0000000000ff7886 */ /* 0x000fe20001000000 */
[----:B-1----:R-:W-:Y:S02]  /*5070*/  @!P2 IADD3 R3, P1, PT, R12, 0x580, RZ ;  /* 0x000005800c03a810 */ /* 0x002fe40007f3e0ff */
[----:B------:R-:W-:Y:S02]  /*5080*/  @P0 SHF.R.U32.HI R4, RZ, 0x10, R5 ;  /* 0x00000010ff040819 */ /* 0x000fe40000011605 */
[----:B------:R-:W-:Y:S01]  /*5090*/  @!UP0 UPRMT UR4, URZ, 0x40, URZ ;  /* 0x00000040ff048896 */ /* 0x000fe200080000ff */
[----:B------:R-:W-:Y:S01]  /*50a0*/  @!P2 IMAD.X R2, RZ, RZ, R13, P1 ;  /* 0x000000ffff02a224 */ /* 0x000fe200008e060d */
[----:B------:R-:W-:Y:S01]  /*50b0*/  @!P2 R2UR UR5, R3 ;  /* 0x000000000305a2ca */ /* 0x000fe200000e0000 */
[----:B------:R-:W-:Y:S01]  /*50c0*/  @!UP0 UIADD3 UR16, UPT, UPT, UR25, 0x200, URZ ;  /* 0x0000020019108890 */ /* 0x000fe2000fffe0ff */
[----:B------:R-:W-:Y:S01]  /*50d0*/  @P0 R2UR UR50, R4 ;  /* 0x00000000043202ca */ /* 0x000fe200000e0000 */
[----:B------:R-:W-:Y:S02]  /*50e0*/  @!UP0 UPRMT UR6, UR4, 0x5410, URZ ;  /* 0x0000541004068896 */ /* 0x000fe400080000ff */
[----:B------:R-:W-:Y:S01]  /*50f0*/  @!P2 R2UR UR4, R2 ;  /* 0x000000000204a2ca */ /* 0x000fe200000e0000 */
[----:B------:R-:W-:Y:S07]  /*5100*/  VOTEU.ALL UP0, P2 ;  /* 0x0000000000ff7886 */ /* 0x000fee0001000000 */
[----:B------:R-:W-:Y:S05]  /*5110*/  IMAD.U32 R2, RZ, RZ, UR5 ;  /* 0x00000005ff027e24 */ /* 0x000fea000f8e00ff */
[----:B------:R-:W-:Y:S01]  /*5120*/  IMAD.U32 R3, RZ, RZ, UR4 ;  /* 0x00000004ff037e24 */ /* 0x000fe2000f8e00ff */
[----:B------:R-:W-:Y:S01]  /*5130*/  @!P2 R2UR UR4, R2 ;  /* 0x000000000204a2ca */ /* 0x000fe200000e0000 */
[----:B------:R-:W-:Y:S03]  /*5140*/  @!P2 IMAD.MOV.U32 R2, RZ, RZ, 0x1000 ;  /* 0x00001000ff02a424 */ /* 0x000fe600078e00ff */
[----:B------:R-:W-:Y:S11]  /*5150*/  @!P2 R2UR UR5, R3 ;  /* 0x000000000305a2ca */ /* 0x000ff600000e0000 */
[----:B------:R-:W-:Y:S02]  /*5160*/  @!UPT UIADD3 URZ, UPT, UPT, URZ, URZ, URZ ;  /* 0x000000fffffff290 */ /* 0x000fe4000fffe0ff */
[----:B------:R1:W-:Y:S01]  /*5170*/  @!UP0 UTMALDG.4D.IM2COL [UR16], [UR4], UR6 ;  /* 0x00000010040083b4 */ /* 0x0003e20008058006 */
[----:B------:R1:W-:Y:S01]  /*5180*/  @!P2 SYNCS.ARRIVE.TRANS64.RED.A0TR RZ, [UR25+0x110], R2 ;  /* 0x00011002ffffa9a7 */ /* 0x0003e20008300419 */
[----:B------:R-:W-:Y:S01]  /*5190*/  SYNCS.ARRIVE.TRANS64.RED.A1T0 RZ, [UR43], RZ ;  /* 0x000000ffffff79a7 */ /* 0x000fe2000810042b */
[----:B------:R-:W2:Y:S02]  /*51a0*/  SYNCS.PHASECHK.TRANS64.TRYWAIT P1, [UR25+0x128], R8 ;  /* 0x00012808ff0075a7 */ /* 0x000ea40008021119 */
[----:B-12---:R-:W-:Y:S05]  /*51b0*/  @!P1 BRA `(.L_x_88) ;  /* 0x0000003800ec9947 */ /* 0x006fea0003800000 */
.L_x_174:
[----:B------:R-:W-:Y:S01]  /*51c0*/  VOTEU.ALL UP0, P2 ;  /* 0x0000000000ff7886 */ /* 0x000fe20001000000 */
[----:B-1----:R-:W-:Y:S01]  /*51d0*/  @!P2 IADD3 R3, P0, PT, R12, 0x580, RZ ;  /* 0x000005800c03a810 */ /* 0x002fe20007f1e0ff */
[----:B------:R-:W-:Y:S01]  /*51e0*/  UMOV UR11, UR19 ;  /* 0x00000013000b7c82 */ /* 0x000fe20008000000 */
[----:B------:R-:W-:Y:S01]  /*51f0*/  UMOV UR12, UR20 ;  /* 0x00000014000c7c82 */ /* 0x000fe20008000000 */
[----:B------:R-:W-:Y:S01]  /*5200*/  UMOV UR13, UR21 ;  /* 0x00000015000d7c82 */ /* 0x000fe20008000000 */
[----:B------:R-:W-:Y:S01]  /*5210*/  @!UP0 UPRMT UR4, URZ, 0x40, URZ ;  /* 0x00000040ff048896 */ /* 0x000fe200080000ff */
[----:B------:R-:W-:Y:S01]  /*5220*/  @!P2 IMAD.X R2, RZ, RZ, R13, P0 ;  /* 0x000000ffff02a224 */ /* 0x000fe200000e060d */
[----:B------:R-:W-:Y:S01]  /*5230*/  @!P2 R2UR UR5, R3 ;  /* 0x000000000305a2ca */ /* 0x000fe200000e0000 */
[----:B------:R-:W-:Y:S01]  /*5240*/  @!UP0 UIADD3 UR10, UPT, UPT, UR18, 0x40, URZ ;  /* 0x00000040120a8890 */ /* 0x000fe2000fffe0ff */
[----:B------:R-:W-:Y:S01]  /*5250*/  R2UR UR16, R100 ;  /* 0x00000000641072ca */ /* 0x000fe200000e0000 */
[----:B------:R-:W-:Y:S01]  /*5260*/  @!UP0 UPRMT UR6, UR4, 0x5410, URZ ;  /* 0x0000541004068896 */ /* 0x000fe200080000ff */
[----:B------:R-:W-:Y:S01]  /*5270*/  R2UR UR7, R101 ;  /* 0x00000000650772ca */ /* 0x000fe200000e0000 */
[----:B------:R-:W-:Y:S01]  /*5280*/  @!UP0 UIADD3 UR8, UPT, UPT, UR25, 0x1200, URZ ;  /* 0x0000120019088890 */ /* 0x000fe2000fffe0ff */
[----:B------:R-:W-:Y:S01]  /*5290*/  @!P2 R2UR UR4, R2 ;  /* 0x000000000204a2ca */ /* 0x000fe200000e0000 */
[----:B------:R-:W-:Y:S01]  /*52a0*/  @!UP0 UIADD3 UR9, UPT, UPT, UR25, 0x118, URZ ;  /* 0x0000011819098890 */ /* 0x000fe2000fffe0ff */
[----:B------:R-:W-:Y:S01]  /*52b0*/  LOP3.LUT R10, R10, 0x1, RZ, 0x3c, !PT ;  /* 0x000000010a0a7812 */ /* 0x000fe200078e3cff */
[----:B------:R-:W-:Y:S01]  /*52c0*/  VOTEU.ALL UP0, P2 ;  /* 0x0000000000ff7886 */ /* 0x000fe20001000000 */
[----:B------:R-:W-:Y:S01]  /*52d0*/  LOP3.LUT R9, R9, 0x1, RZ, 0x3c, !PT ;  /* 0x0000000109097812 */ /* 0x000fe200078e3cff */
[----:B------:R-:W-:Y:S02]  /*52e0*/  UPLOP3.LUT UP4, UPT, UPT, UPT, UPT, 0x80, 0x8 ;  /* 0x000000000008789c */ /* 0x000fe40003f8f070 */
[----:B------:R-:W-:Y:S02]  /*52f0*/  IMAD.U32 R2, RZ, RZ, UR5 ;  /* 0x00000005ff027e24 */ /* 0x000fe4000f8e00ff */
[----:B------:R-:W-:Y:S02]  /*5300*/  UIADD3 UR21, UPT, UPT, UR14, UR16, URZ ;  /* 0x000000100e157290 */ /* 0x000fe4000fffe0ff */
[----:B------:R-:W-:Y:S02]  /*5310*/  UIADD3 UR49, UPT, UPT, UR15, UR7, URZ ;  /* 0x000000070f317290 */ /* 0x000fe4000fffe0ff */
[----:B------:R-:W-:Y:S01]  /*5320*/  IMAD.U32 R3, RZ, RZ, UR4 ;  /* 0x00000004ff037e24 */ /* 0x000fe2000f8e00ff */
[----:B------:R-:W-:Y:S04]  /*5330*/  @!P2 R2UR UR4, R2 ;  /* 0x000000000204a2ca */ /* 0x000fe800000e0000 */
[----:B------:R-:W-:Y:S11]  /*5340*/  @!P2 R2UR UR5, R3 ;  /* 0x000000000305a2ca */ /* 0x000ff600000e0000 */
[----:B------:R-:W-:Y:S02]  /*5350*/  @!UPT UIADD3 URZ, UPT, UPT, URZ, URZ, URZ ;  /* 0x000000fffffff290 */ /* 0x000fe4000fffe0ff */
[----:B------:R1:W-:Y:S01]  /*5360*/  @!UP0 UTMALDG.4D.IM2COL [UR8], [UR4], UR6 ;  /* 0x00000008040083b4 */ /* 0x0003e20008058006 */
[----:B------:R1:W-:Y:S01]  /*5370*/  @!P2 SYNCS.ARRIVE.TRANS64.RED.A0TR RZ, [UR25+0x118], R0 ;  /* 0x00011800ffffa9a7 */ /* 0x0003e20008300419 */
[----:B------:R-:W-:Y:S01]  /*5380*/  SYNCS.ARRIVE.TRANS64.RED.A1T0 RZ, [UR42], RZ ;  /* 0x000000ffffff79a7 */ /* 0x000fe2000810042a */
[----:B------:R-:W-:Y:S05]  /*5390*/  BRA.U UP2, `(.L_x_89) ;  /* 0xfffffff502007547 */ /* 0x000fea000b83ffff */
[----:B------:R-:W-:-:S04]  /*53a0*/  SHF.L.U32 R3, R10, 0x1f, RZ ;  /* 0x0000001f0a037819 */ /* 0x000fc800000006ff */
[----:B------:R-:W2:Y:S02]  /*53b0*/  SYNCS.PHASECHK.TRANS64.TRYWAIT P0, [UR25+0x120], R3 ;  /* 0x00012003ff0075a7 */ /* 0x000ea40008001119 */
[----:B--2---:R-:W-:Y:S05]  /*53c0*/  @!P0 BRA `(.L_x_90) ;  /* 0x0000003800808947 */ /* 0x004fea0003800000 */
.L_x_176:
[----:B-1----:R-:W-:-:S07]  /*53d0*/  MOV R0, UR25 ;  /* 0x0000001900007c02 */ /* 0x002fce0008000f00 */
.L_x_91:
[----:B-1----:R-:W-:-:S04]  /*53e0*/  SHF.L.U32 R3, R10, 0x1f, RZ ;  /* 0x0000001f0a037819 */ /* 0x002fc800000006ff */
[----:B------:R1:W2:Y:S03]  /*53f0*/  SYNCS.PHASECHK.TRANS64.TRYWAIT P0, [R0+URZ+0x128], R3 ;  /* 0x00012803000075a7 */ /* 0x0002a600080011ff */
[----:B--2---:R-:W-:Y:S05]  /*5400*/  @!P0 NANOSLEEP.SYNCS 0x989680 ;  /* 0x009896800000895d */ /* 0x004fea0003900000 */
[----:B------:R-:W2:Y:S02]  /*5410*/  @!P0 SYNCS.PHASECHK.TRANS64 P0, [R0+URZ+0x128], R3 ;  /* 0x00012803000085a7 */ /* 0x000ea400080010ff */
[----:B--2---:R-:W-:Y:S05]  /*5420*/  @P0 EXIT ;  /* 0x000000000000094d */ /* 0x004fea0003800000 */
[----:B------:R-:W-:Y:S05]  /*5430*/  BRA `(.L_x_91) ;  /* 0xfffffffc00e87947 */ /* 0x000fea000383ffff */
.L_x_80:
[----:B------:R-:W-:-:S06]  /*5440*/  UISETP.GE.AND UP0, UPT, UR18, 0x4, UPT ;  /* 0x000000041200788c */ /* 0x000fcc000bf06270 */
[----:B------:R-:W-:-:S13]  /*5450*/  PLOP3.LUT P0, PT, PT, PT, UP0, 0x80, 0x8 ;  /* 0x000000000008781c */ /* 0x000fda0003f0f008 */
[----:B-1----:R-:W-:Y:S05]  /*5460*/  @!P0 EXIT ;  /* 0x000000000000894d */ /* 0x002fea0003800000 */
[----:B------:R-:W1:Y:S08]  /*5470*/  S2UR UR4, SR_CgaCtaId ;  /* 0x00000000000479c3 */ /* 0x000e700000008800 */
[----:B------:R-:W-:Y:S01]  /*5480*/  BAR.SYNC.DEFER_BLOCKING 0x6, 0xa0 ;  /* 0x0182800000007b1d */ /* 0x000fe20000010000 */
[C---:B------:R-:W-:Y:S01]  /*5490*/  IMAD.SHL.U32 R6, R90.reuse, 0x40, RZ ;  /* 0x000000405a067824 */ /* 0x040fe200078e00ff */
[C---:B------:R-:W-:Y:S01]  /*54a0*/  LOP3.LUT R91, R90.reuse, 0x60, RZ, 0xc0, !PT ;  /* 0x000000605a5b7812 */ /* 0x040fe200078ec0ff */
[----:B------:R-:W-:-:S02]  /*54b0*/  IMAD.SHL.U32 R3, R90, 0x2, RZ ;  /* 0x000000025a037824 */ /* 0x000fc400078e00ff */
[----:B------:R-:W-:Y:S02]  /*54c0*/  HFMA2 R73, -RZ, RZ, 0, 0 ;  /* 0x00000000ff497431 */ /* 0x000fe400000001ff */
[----:B------:R-:W-:Y:S01]  /*54d0*/  IMAD.SHL.U32 R89, R90, 0x20, RZ ;  /* 0x000000205a597824 */ /* 0x000fe200078e00ff */
[----:B------:R-:W-:Y:S01]  /*54e0*/  UMOV UR48, 0x400 ;  /* 0x0000040000307882 */ /* 0x000fe20000000000 */
[----:B------:R-:W-:Y:S01]  /*54f0*/  LOP3.LUT R4, R6, 0x180, RZ, 0xc0, !PT ;  /* 0x0000018006047812 */ /* 0x000fe200078ec0ff */
[----:B------:R-:W2:Y:S01]  /*5500*/  LDC.64 R84, c[0x0][0x8b0] ;  /* 0x00022c00ff547b82 */ /* 0x000ea20000000a00 */
[----:B------:R-:W-:Y:S01]  /*5510*/  IMAD.U32 R37, R90, 0x10000, RZ ;  /* 0x000100005a257824 */ /* 0x000fe200078e00ff */
[----:B------:R-:W-:Y:S01]  /*5520*/  LOP3.LUT R89, R89, 0xc00, RZ, 0xc0, !PT ;  /* 0x00000c0059597812 */ /* 0x000fe200078ec0ff */
[----:B------:R-:W-:Y:S01]  /*5530*/  IMAD.MOV.U32 R36, RZ, RZ, RZ ;  /* 0x000000ffff247224 */ /* 0x000fe200078e00ff */
[----:B------:R-:W-:Y:S01]  /*5540*/  LOP3.LUT R3, R4, 0x20, R3, 0xf8, !PT ;  /* 0x0000002004037812 */ /* 0x000fe200078ef803 */
[C---:B------:R-:W-:Y:S01]  /*5550*/  IMAD.SHL.U32 R4, R90.reuse, 0x8, RZ ;  /* 0x000000085a047824 */ /* 0x040fe200078e00ff */
[----:B------:R-:W-:Y:S01]  /*5560*/  LOP3.LUT R89, R89, 0x40, R6, 0xf8, !PT ;  /* 0x0000004059597812 */ /* 0x000fe200078ef806 */
[----:B------:R-:W-:Y:S01]  /*5570*/  IMAD.MOV.U32 R88, RZ, RZ, RZ ;  /* 0x000000ffff587224 */ /* 0x000fe200078e00ff */
[----:B------:R-:W3:Y:S01]  /*5580*/  LDC.64 R74, c[0x0][0x8a8] ;  /* 0x00022a00ff4a7b82 */ /* 0x000ee20000000a00 */
[----:B------:R-:W-:-:S02]  /*5590*/  LOP3.LUT R90, R90, 0x2, RZ, 0xc0, !PT ;  /* 0x000000025a5a7812 */ /* 0x000fc400078ec0ff */
[----:B------:R-:W-:Y:S02]  /*55a0*/  CS2R R86, SRZ ;  /* 0x0000000000567805 */ /* 0x000fe4000001ff00 */
[----:B------:R-:W-:Y:S01]  /*55b0*/  LOP3.LUT R4, R3, 0x30, R4, 0x78, !PT ;  /* 0x0000003003047812 */ /* 0x000fe200078e7804 */
[----:B------:R-:W4:Y:S01]  /*55c0*/  LDCU UR59, c[0x0][0x370] ;  /* 0x00006e00ff3b77ac */ /* 0x000f220008000800 */
[----:B------:R-:W-:Y:S01]  /*55d0*/  LOP3.LUT R89, R89, 0x200, R6, 0xf8, !PT ;  /* 0x0000020059597812 */ /* 0x000fe200078ef806 */
[----:B------:R-:W-:Y:S01]  /*55e0*/  IMAD.MOV R103, RZ, RZ, -R90 ;  /* 0x000000ffff677224 */ /* 0x000fe200078e0a5a */
[----:B------:R-:W-:Y:S01]  /*55f0*/  LOP3.LUT R37, R37, 0x600000, RZ, 0xc0, !PT ;  /* 0x0060000025257812 */ /* 0x000fe200078ec0ff */
[----:B-1----:R-:W-:Y:S01]  /*5600*/  ULEA UR48, UR4, UR48, 0x18 ;  /* 0x0000003004307291 */ /* 0x002fe2000f8ec0ff */
[----:B------:R-:W-:Y:S01]  /*5610*/  LOP3.LUT R89, R89, R4, RZ, 0xfc, !PT ;  /* 0x0000000459597212 */ /* 0x000fe200078efcff */
[----:B------:R-:W1:Y:S01]  /*5620*/  LDCU.64 UR4, c[0x0][0xa90] ;  /* 0x00015200ff0477ac */ /* 0x000e620008000a00 */
[----:B------:R-:W2:Y:S06]  /*5630*/  LDCU UR45, c[0x0][0xb0c] ;  /* 0x00016180ff2d77ac */ /* 0x000eac0008000800 */
[----:B------:R-:W4:Y:S01]  /*5640*/  LDS R2, [UR48+0x190] ;  /* 0x00019030ff027984 */ /* 0x000f220008000800 */
[----:B------:R-:W2:Y:S01]  /*5650*/  LDCU UR38, c[0x0][0xb30] ;  /* 0x00016600ff2677ac */ /* 0x000ea20008000800 */
[----:B------:R-:W2:Y:S01]  /*5660*/  LDCU.64 UR56, c[0x0][0x888] ;  /* 0x00011100ff3877ac */ /* 0x000ea20008000a00 */
[----:B------:R-:W2:Y:S01]  /*5670*/  LDCU.64 UR46, c[0x0][0xb28] ;  /* 0x00016500ff2e77ac */ /* 0x000ea20008000a00 */
[----:B-1----:R-:W-:Y:S01]  /*5680*/  MOV R95, UR4 ;  /* 0x00000004005f7c02 */ /* 0x002fe20008000f00 */
[----:B------:R-:W-:Y:S01]  /*5690*/  IMAD.U32 R94, RZ, RZ, UR5 ;  /* 0x00000005ff5e7e24 */ /* 0x000fe2000f8e00ff */
[----:B------:R-:W1:Y:S01]  /*56a0*/  LDCU.128 UR4, c[0x0][0xa80] ;  /* 0x00015000ff0477ac */ /* 0x000e620008000c00 */
[----:B------:R-:W2:Y:S01]  /*56b0*/  LDCU.64 UR62, c[0x0][0x890] ;  /* 0x00011200ff3e77ac */ /* 0x000ea20008000a00 */
[----:B------:R-:W2:Y:S01]  /*56c0*/  LDCU.128 UR52, c[0x0][0xb10] ;  /* 0x00016200ff3477ac */ /* 0x000ea20008000c00 */
[----:B------:R-:W2:Y:S01]  /*56d0*/  LDCU UR58, c[0x0][0x374] ;  /* 0x00006e80ff3a77ac */ /* 0x000ea20008000800 */
[----:B------:R-:W-:Y:S01]  /*56e0*/  UIADD3 UR61, UPT, UPT, UR48, 0x200, URZ ;  /* 0x00000200303d7890 */ /* 0x000fe2000fffe0ff */
[----:B-1----:R-:W-:Y:S01]  /*56f0*/  IMAD.U32 R99, RZ, RZ, UR4 ;  /* 0x00000004ff637e24 */ /* 0x002fe2000f8e00ff */
[----:B------:R-:W-:Y:S01]  /*5700*/  UIADD3 UR4, UPT, UPT, UR48, 0x2200, URZ ;  /* 0x0000220030047890 */ /* 0x000fe2000fffe0ff */
[----:B------:R-:W-:Y:S01]  /*5710*/  IMAD.U32 R98, RZ, RZ, UR5 ;  /* 0x00000005ff627e24 */ /* 0x000fe2000f8e00ff */
[----:B------:R-:W-:Y:S01]  /*5720*/  MOV R97, UR6 ;  /* 0x0000000600617c02 */ /* 0x000fe20008000f00 */
[----:B------:R-:W-:-:S03]  /*5730*/  IMAD.U32 R96, RZ, RZ, UR7 ;  /* 0x00000007ff607e24 */ /* 0x000fc6000f8e00ff */
[----:B------:R-:W-:Y:S02]  /*5740*/  IMAD.U32 R104, RZ, RZ, UR4 ;  /* 0x00000004ff687e24 */ /* 0x000fe4000f8e00ff */
[C---:B----4-:R-:W-:Y:S01]  /*5750*/  VIADD R3, R2.reuse, 0x80 ;  /* 0x0000008002037836 */ /* 0x050fe20000000000 */
[----:B------:R-:W-:-:S04]  /*5760*/  LOP3.LUT R2, R2, 0xffff, RZ, 0xc0, !PT ;  /* 0x0000ffff02027812 */ /* 0x000fc800078ec0ff */
[----:B------:R-:W-:-:S05]  /*5770*/  LOP3.LUT R3, R3, 0xffff, RZ, 0xc0, !PT ;  /* 0x0000ffff03037812 */ /* 0x000fca00078ec0ff */
[----:B--23--:R1:W-:Y:S02]  /*5780*/  STL.64 [R1], R2 ;  /* 0x0000000201007387 */ /* 0x00c3e40000100a00 */
.L_x_118:
[----:B-1----:R-:W-:Y:S04]  /*5790*/  SHF.L.U32 R3, R87, 0x1f, RZ ;  /* 0x0000001f57037819 */ /* 0x002fe800000006ff */
[----:B------:R-:W1:Y:S02]  /*57a0*/  SYNCS.PHASECHK.TRANS64.TRYWAIT P0, [UR48+0x140], R3 ;  /* 0x00014003ff0075a7 */ /* 0x000e640008001130 */
[----:B-1----:R-:W-:Y:S05]  /*57b0*/  @!P0 BRA `(.L_x_92) ;  /* 0x00000034009c8947 */ /* 0x002fea0003800000 */
.L_x_178:
[----:B------:R-:W2:Y:S01]  /*57c0*/  LDS.128 R4, [UR48+0x180] ;  /* 0x00018030ff047984 */ /* 0x000ea20008000c00 */
[----:B------:R-:W-:Y:S01]  /*57d0*/  UIADD3 UR4, UPT, UPT, UR48, 0x148, URZ ;  /* 0x0000014830047890 */ /* 0x000fe2000fffe0ff */
[----:B------:R-:W-:Y:S01]  /*57e0*/  IMAD R2, R36, 0x4, R1 ;  /* 0x0000000424027824 */ /* 0x000fe200078e0201 */
[----:B------:R-:W-:Y:S01]  /*57f0*/  UISETP.GE.AND UP0, UPT, UR39, 0x1, UPT ;  /* 0x000000012700788c */ /* 0x000fe2000bf06270 */
[----:B------:R-:W-:Y:S01]  /*5800*/  @!PT LDS RZ, [RZ] ;  /* 0x00000000fffff984 */ /* 0x000fe20000000800 */
[----:B------:R-:W-:Y:S01]  /*5810*/  @!PT LDS RZ, [RZ] ;  /* 0x00000000fffff984 */ /* 0x000fe20000000800 */
[----:B------:R-:W-:Y:S01]  /*5820*/  @!PT LDS RZ, [RZ] ;  /* 0x00000000fffff984 */ /* 0x000fe20000000800 */
[----:B------:R-:W-:Y:S01]  /*5830*/  @!PT LDS RZ, [RZ] ;  /* 0x00000000fffff984 */ /* 0x000fe20000000800 */
[----:B------:R3:W-:Y:S06]  /*5840*/  MEMBAR.ALL.CTA ;  /* 0x0000000000007992 */ /* 0x0007ec0000008000 */
[----:B---3--:R-:W3:Y:S01]  /*5850*/  FENCE.VIEW.ASYNC.S ;  /* 0x00000000000073c6 */ /* 0x008ee20000000000 */
[----:B------:R-:W-:Y:S09]  /*5860*/  UPRMT UR4, URZ, 0x654, UR4 ;  /* 0x00000654ff047896 */ /* 0x000ff20008000004 */
[----:B---3--:R-:W-:Y:S01]  /*5870*/  SYNCS.ARRIVE.TRANS64.RED.A1T0 RZ, [UR4], RZ ;  /* 0x000000ffffff79a7 */ /* 0x008fe20008100404 */
[----:B------:R-:W5:Y:S01]  /*5880*/  LDL R2, [R2] ;  /* 0x0000000002027983 */ /* 0x000f620000100800 */
[----:B--2---:R-:W-:Y:S11]  /*5890*/  LOP3.LUT P0, RZ, R6, 0x1, RZ, 0xc0, !PT ;  /* 0x0000000106ff7812 */ /* 0x004ff6000780c0ff */
[----:B------:R-:W-:Y:S02]  /*58a0*/  @!UPT UIADD3 URZ, UPT, UPT, URZ, URZ, URZ ;  /* 0x000000fffffff290 */ /* 0x000fe4000fffe0ff */
[----:B------:R-:W-:Y:S01]  /*58b0*/  VOTEU.ANY UP1, P0 ;  /* 0x0000000000ff7886 */ /* 0x000fe20000020100 */
[----:B------:R-:W-:Y:S01]  /*58c0*/  PLOP3.LUT P0, PT, PT, PT, UP1, 0x80, 0x8 ;  /* 0x000000000008781c */ /* 0x000fe20003f0f018 */
[----:B------:R-:W-:Y:S11]  /*58d0*/  UP2UR UR51, UPR, URZ, 0x2 ;  /* 0x00000002ff337883 */ /* 0x000ff60008000000 */
[----:B------:R-:W-:Y:S01]  /*58e0*/  @!UPT UIADD3 URZ, UPT, UPT, URZ, URZ, URZ ;  /* 0x000000fffffff290 */ /* 0x000fe2000fffe0ff */
[----:B-1----:R-:W-:Y:S02]  /*58f0*/  @P0 MOV R3, R4 ;  /* 0x0000000400030202 */ /* 0x002fe40000000f00 */
[----:B------:R-:W-:Y:S02]  /*5900*/  @P0 LOP3.LUT R0, R5, 0xffff, RZ, 0xc0, !PT ;  /* 0x0000ffff05000812 */ /* 0x000fe400078ec0ff */
[----:B------:R-:W-:Y:S02]  /*5910*/  @P0 R2UR UR5, R3 ;  /* 0x00000000030502ca */ /* 0x000fe400000e0000 */
[----:B------:R-:W-:Y:S11]  /*5920*/  @P0 R2UR UR4, R0 ;  /* 0x00000000000402ca */ /* 0x000ff600000e0000 */
[----:B------:R-:W-:Y:S02]  /*5930*/  @UP1 UMOV UR37, UR5 ;  /* 0x0000000500251c82 */ /* 0x000fe40008000000 */
[----:B------:R-:W-:Y:S01]  /*5940*/  @UP1 UMOV UR36, UR4 ;  /* 0x0000000400241c82 */ /* 0x000fe20008000000 */
[----:B------:R-:W-:Y:S05]  /*5950*/  BRA.U !UP0, `(.L_x_93) ;  /* 0x0000000108cc7547 */ /* 0x000fea000b800000 */
[----:B------:R-:W1:Y:S01]  /*5960*/  LDCU UR9, c[0x0][0xb20] ;  /* 0x00016400ff0977ac */ /* 0x000e620008000800 */
[----:B------:R-:W-:Y:S02]  /*5970*/  UIMAD.WIDE.U32 UR4, UR58, UR55, URZ ;  /* 0x000000373a0472a5 */ /* 0x000fe4000f8e00ff */
[----:B------:R-:W-:Y:S02]  /*5980*/  UIMAD.WIDE.U32 UR6, UR59, UR52, URZ ;  /* 0x000000343b0672a5 */ /* 0x000fe4000f8e00ff */
[----:B------:R-:W-:Y:S02]  /*5990*/  UIMAD.WIDE.U32 UR10, UR36, UR55, URZ ;  /* 0x00000037240a72a5 */ /* 0x000fe4000f8e00ff */
[----:B------:R-:W-:Y:S02]  /*59a0*/  UISETP.NE.AND UP0, UPT, UR54, 0x1, UPT ;  /* 0x000000013600788c */ /* 0x000fe4000bf05270 */
[----:B------:R-:W-:Y:S02]  /*59b0*/  UISETP.NE.AND UP1, UPT, UR45, 0x1, UPT ;  /* 0x000000012d00788c */ /* 0x000fe4000bf25270 */
[----:B------:R-:W-:Y:S02]  /*59c0*/  UISETP.NE.AND UP2, UPT, UR39, 0x1, UPT ;  /* 0x000000012700788c */ /* 0x000fe4000bf45270 */
[----:B------:R-:W-:Y:S01]  /*59d0*/  UIMAD.WIDE.U32 UR12, UR37, UR52, URZ ;  /* 0x00000034250c72a5 */ /* 0x000fe2000f8e00ff */
[----:B------:R-:W-:Y:S01]  /*59e0*/  UMOV UR4, UR5 ;  /* 0x0000000500047c82 */ /* 0x000fe20008000000 */
[----:B------:R-:W-:Y:S01]  /*59f0*/  UMOV UR6, UR11 ;  /* 0x0000000b00067c82 */ /* 0x000fe20008000000 */
[----:B-1----:R-:W-:Y:S03]  /*5a00*/  USHF.R.U32.HI UR8, URZ, UR9, UR4 ;  /* 0x00000009ff087299 */ /* 0x002fe60008011604 */
[----:B------:R-:W-:Y:S02]  /*5a10*/  UMOV UR4, UR7 ;  /* 0x0000000700047c82 */ /* 0x000fe40008000000 */
[----:B------:R-:W-:Y:S02]  /*5a20*/  USHF.R.U32.HI UR5, URZ, UR53, UR4 ;  /* 0x00000035ff057299 */ /* 0x000fe40008011604 */
[----:B------:R-:W-:Y:S02]  /*5a30*/  USEL UR4, UR58, UR8, !UP0 ;  /* 0x000000083a047287 */ /* 0x000fe4000c000000 */
[----:B------:R-:W-:Y:S02]  /*5a40*/  USHF.R.U32.HI UR8, URZ, UR9, UR6 ;  /* 0x00000009ff087299 */ /* 0x000fe40008011606 */
[----:B------:R-:W-:Y:S02]  /*5a50*/  UIMAD.WIDE.U32 UR6, UR4, UR46, URZ ;  /* 0x0000002e040672a5 */ /* 0x000fe4000f8e00ff */
[----:B------:R-:W-:Y:S02]  /*5a60*/  USEL UR9, UR59, UR5, !UP1 ;  /* 0x000000053b097287 */ /* 0x000fe4000c800000 */
[----:B------:R-:W-:Y:S02]  /*5a70*/  USEL UR8, UR36, UR8, !UP0 ;  /* 0x0000000824087287 */ /* 0x000fe4000c000000 */
[----:B------:R-:W-:Y:S01]  /*5a80*/  UIMAD.WIDE.U32 UR10, UR9, UR46, URZ ;  /* 0x0000002e090a72a5 */ /* 0x000fe2000f8e00ff */
[----:B------:R-:W-:Y:S01]  /*5a90*/  UMOV UR6, UR7 ;  /* 0x0000000700067c82 */ /* 0x000fe20008000000 */
[----:B------:R-:W-:Y:S01]  /*5aa0*/  UMOV UR5, UR13 ;  /* 0x0000000d00057c82 */ /* 0x000fe20008000000 */
[----:B------:R-:W-:Y:S02]  /*5ab0*/  @UP2 USHF.R.U32.HI UR4, URZ, UR47, UR6 ;  /* 0x0000002fff042299 */ /* 0x000fe40008011606 */
[----:B------:R-:W-:Y:S02]  /*5ac0*/  USHF.R.U32.HI UR5, URZ, UR53, UR5 ;  /* 0x00000035ff057299 */ /* 0x000fe40008011605 */
[----:B------:R-:W-:Y:S02]  /*5ad0*/  UIMAD UR4, UR39, UR4, URZ ;  /* 0x00000004270472a4 */ /* 0x000fe4000f8e02ff */
[----:B------:R-:W-:Y:S02]  /*5ae0*/  USEL UR5, UR37, UR5, !UP1 ;  /* 0x0000000525057287 */ /* 0x000fe4000c800000 */
[----:B------:R-:W-:Y:S01]  /*5af0*/  UISETP.GE.AND UP0, UPT, UR8, UR4, UPT ;  /* 0x000000040800728c */ /* 0x000fe2000bf06270 */
[----:B------:R-:W-:Y:S01]  /*5b00*/  UMOV UR6, UR11 ;  /* 0x0000000b00067c82 */ /* 0x000fe20008000000 */
[----:B------:R-:W-:Y:S02]  /*5b10*/  UIMAD.WIDE.U32 UR10, UR8, UR46, URZ ;  /* 0x0000002e080a72a5 */ /* 0x000fe4000f8e00ff */
[----:B------:R-:W-:Y:S04]  /*5b20*/  @UP2 USHF.R.U32.HI UR9, URZ, UR47, UR6 ;  /* 0x0000002fff092299 */ /* 0x000fe80008011606 */
[----:B------:R-:W-:Y:S01]  /*5b30*/  UIMAD UR6, UR39, UR9, URZ ;  /* 0x00000009270672a4 */ /* 0x000fe2000f8e02ff */
[----:B------:R-:W-:Y:S03]  /*5b40*/  UMOV UR4, UR11 ;  /* 0x0000000b00047c82 */ /* 0x000fe60008000000 */
[----:B------:R-:W-:Y:S02]  /*5b50*/  UISETP.GE.OR UP0, UPT, UR5, UR6, UP0 ;  /* 0x000000060500728c */ /* 0x000fe40008706670 */
[----:B------:R-:W-:Y:S02]  /*5b60*/  USHF.R.U32.HI UR4, URZ, UR47, UR4 ;  /* 0x0000002fff047299 */ /* 0x000fe40008011604 */
[----:B------:R-:W-:Y:S02]  /*5b70*/  UIMAD.WIDE.U32 UR6, UR5, UR46, URZ ;  /* 0x0000002e050672a5 */ /* 0x000fe4000f8e00ff */
[----:B------:R-:W-:Y:S02]  /*5b80*/  USEL UR11, UR8, UR4, !UP2 ;  /* 0x00000004080b7287 */ /* 0x000fe4000d000000 */
[----:B------:R-:W-:Y:S02]  /*5b90*/  UIADD3 UR6, UPT, UPT, -UR5, URZ, URZ ;  /* 0x000000ff05067290 */ /* 0x000fe4000fffe1ff */
[----:B------:R-:W-:Y:S02]  /*5ba0*/  UIADD3 UR10, UPT, UPT, -UR11, URZ, URZ ;  /* 0x000000ff0b0a7290 */ /* 0x000fe4000fffe1ff */
[----:B------:R-:W-:Y:S02]  /*5bb0*/  UIMAD UR6, UR45, UR6, UR37 ;  /* 0x000000062d0672a4 */ /* 0x000fe4000f8e0225 */
[----:B------:R-:W-:Y:S01]  /*5bc0*/  UIMAD UR10, UR39, UR10, UR8 ;  /* 0x0000000a270a72a4 */ /* 0x000fe2000f8e0208 */
[----:B------:R-:W-:Y:S01]  /*5bd0*/  @!UP0 UMOV UR4, UR7 ;  /* 0x0000000700048c82 */ /* 0x000fe20008000000 */
[----:B------:R-:W-:Y:S02]  /*5be0*/  UIADD3 UR7, UPT, UPT, -UR8, URZ, URZ ;  /* 0x000000ff08077290 */ /* 0x000fe4000fffe1ff */
[----:B------:R-:W-:Y:S04]  /*5bf0*/  @!UP0 USHF.R.U32.HI UR4, URZ, UR47, UR4 ;  /* 0x0000002fff048299 */ /* 0x000fe80008011604 */
[----:B------:R-:W-:Y:S04]  /*5c00*/  @!UP0 USEL UR4, UR5, UR4, !UP2 ;  /* 0x0000000405048287 */ /* 0x000fe8000d000000 */
[----:B------:R-:W-:Y:S02]  /*5c10*/  @!UP0 UIMAD UR9, UR9, UR10, UR4 ;  /* 0x0000000a090982a4 */ /* 0x000fe4000f8e0204 */
[----:B------:R-:W-:Y:S02]  /*5c20*/  @!UP0 UIADD3 UR10, UPT, UPT, UR11, -UR4, URZ ;  /* 0x800000040b0a8290 */ /* 0x000fe4000fffe0ff */
[----:B------:R-:W-:Y:S02]  /*5c30*/  UIMAD UR4, UR54, UR7, UR36 ;  /* 0x00000007360472a4 */ /* 0x000fe4000f8e0224 */
[----:B------:R-:W-:Y:S03]  /*5c40*/  @!UP0 UIMAD UR8, UR10, UR39, UR5 ;  /* 0x000000270a0882a4 */ /* 0x000fe6000f8e0205 */
[----:B------:R-:W-:Y:S02]  /*5c50*/  @!UP0 UMOV UR5, UR9 ;  /* 0x0000000900058c82 */ /* 0x000fe40008000000 */
[----:B------:R-:W-:Y:S02]  /*5c60*/  UIMAD UR37, UR5, UR45, UR6 ;  /* 0x0000002d052572a4 */ /* 0x000fe4000f8e0206 */
[----:B------:R-:W-:Y:S11]  /*5c70*/  UIMAD UR36, UR8, UR54, UR4 ;  /* 0x00000036082472a4 */ /* 0x000ff6000f8e0204 */
[----:B------:R-:W-:Y:S01]  /*5c80*/  @!UPT UIADD3 URZ, UPT, UPT, URZ, URZ, URZ ;  /* 0x000000fffffff290 */ /* 0x000fe2000fffe0ff */
.L_x_93:
[----:B------:R-:W-:Y:S01]  /*5c90*/  UISETP.NE.AND UP0, UPT, UR38, 0x1, UPT ;  /* 0x000000012600788c */ /* 0x000fe2000bf05270 */
[----:B------:R-:W-:Y:S01]  /*5ca0*/  @P0 SHF.R.U32.HI R4, RZ, 0x10, R5 ;  /* 0x00000010ff040819 */ /* 0x000fe20000011605 */
[----:B------:R-:W-:Y:S03]  /*5cb0*/  USHF.L.U32 UR41, UR21, 0x7, URZ ;  /* 0x0000000715297899 */ /* 0x000fe600080006ff */
[----:B------:R-:W-:Y:S06]  /*5cc0*/  @P0 R2UR UR60, R4 ;  /* 0x00000000043c02ca */ /* 0x000fec00000e0000 */
[----:B------:R-:W1:Y:S01]  /*5cd0*/  @!UP0 LDCU.128 UR12, c[0x0][0xb10] ;  /* 0x00016200ff0c87ac */ /* 0x000e620008000c00 */
[----:B------:R-:W2:Y:S01]  /*5ce0*/  @!UP0 LDCU UR5, c[0x0][0xb0c] ;  /* 0x00016180ff0587ac */ /* 0x000ea20008000800 */
[----:B------:R-:W3:Y:S01]  /*5cf0*/  @!UP0 LDCU UR10, c[0x0][0xb20] ;  /* 0x00016400ff0a87ac */ /* 0x000ee20008000800 */
[----:B-1----:R-:W-:Y:S02]  /*5d00*/  UIMAD.WIDE.U32 UR8, UR37, UR12, URZ ;  /* 0x0000000c250872a5 */ /* 0x002fe4000f8e00ff */
[----:B------:R-:W-:Y:S02]  /*5d10*/  UIMAD.WIDE.U32 UR6, UR36, UR15, URZ ;  /* 0x0000000f240672a5 */ /* 0x000fe4000f8e00ff */
[----:B------:R-:W-:Y:S03]  /*5d20*/  @!UP0 UISETP.NE.AND UP1, UPT, UR14, 0x1, UPT ;  /* 0x000000010e00888c */ /* 0x000fe6000bf25270 */
[----:B------:R-:W-:Y:S01]  /*5d30*/  @!UP0 UMOV UR4, UR9 ;  /* 0x0000000900048c82 */ /* 0x000fe20008000000 */
[----:B--2---:R-:W-:Y:S02]  /*5d40*/  @!UP0 UISETP.NE.AND UP2, UPT, UR5, 0x1, UPT ;  /* 0x000000010500888c */ /* 0x004fe4000bf45270 */
[----:B------:R-:W-:Y:S01]  /*5d50*/  @!UP0 USHF.R.U32.HI UR4, URZ, UR13, UR4 ;  /* 0x0000000dff048299 */ /* 0x000fe20008011604 */
[----:B------:R-:W-:Y:S02]  /*5d60*/  @!UP0 UMOV UR6, UR7 ;  /* 0x0000000700068c82 */ /* 0x000fe40008000000 */
[----:B---3--:R-:W-:Y:S02]  /*5d70*/  @!UP0 USHF.R.U32.HI UR6, URZ, UR10, UR6 ;  /* 0x0000000aff068299 */ /* 0x008fe40008011606 */
[----:B------:R-:W-:Y:S02]  /*5d80*/  @!UP0 USEL UR7, UR37, UR4, !UP2 ;  /* 0x0000000425078287 */ /* 0x000fe4000d000000 */
[----:B------:R-:W-:Y:S04]  /*5d90*/  @!UP0 USEL UR6, UR36, UR6, !UP1 ;  /* 0x0000000624068287 */ /* 0x000fe8000c800000 */
[----:B------:R-:W-:Y:S02]  /*5da0*/  @!UP0 UIADD3 UR4, UPT, UPT, -UR7, UR6, URZ ;  /* 0x0000000607048290 */ /* 0x000fe4000fffe1ff */
[----:B------:R-:W-:Y:S02]  /*5db0*/  @!UP0 UIADD3 UR6, UPT, UPT, UR7, -UR6, URZ ;  /* 0x8000000607068290 */ /* 0x000fe4000fffe0ff */
[----:B------:R-:W-:Y:S02]  /*5dc0*/  @!UP0 UIMAD UR37, UR4, UR5, UR37 ;  /* 0x00000005042582a4 */ /* 0x000fe4000f8e0225 */
[----:B------:R-:W-:Y:S02]  /*5dd0*/  @!UP0 UIMAD UR36, UR6, UR14, UR36 ;  /* 0x0000000e062482a4 */ /* 0x000fe4000f8e0224 */
[----:B------:R-:W-:Y:S09]  /*5de0*/  ULOP3.LUT UP0, URZ, UR61, 0x1b0, URZ, 0xc0, !UPT ;  /* 0x000001b03dff7892 */ /* 0x000ff2000f80c0ff */
[----:B------:R-:W-:Y:S05]  /*5df0*/  BRA.U !UP0, `(.L_x_94) ;  /* 0x0000000108407547 */ /* 0x000fea000b800000 */
[----:B------:R-:W1:Y:S01]  /*5e00*/  LDCU.64 UR8, c[0x4][0x80] ;  /* 0x01001000ff0877ac */ /* 0x000e620008000a00 */
[----:B------:R-:W-:Y:S01]  /*5e10*/  MOV R15, 0x0 ;  /* 0x00000000000f7802 */ /* 0x000fe20000000f00 */
[----:B------:R-:W-:Y:S02]  /*5e20*/  HFMA2 R12, -RZ, RZ, 0, 5.9604644775390625e-08 ;  /* 0x00000001ff0c7431 */ /* 0x000fe400000001ff */
[----:B------:R-:W-:Y:S02]  /*5e30*/  IMAD.MOV.U32 R8, RZ, RZ, 0x70 ;  /* 0x00000070ff087424 */ /* 0x000fe400078e00ff */
[----:B------:R-:W-:Y:S01]  /*5e40*/  IMAD.MOV.U32 R13, RZ, RZ, RZ ;  /* 0x000000ffff0d7224 */ /* 0x000fe200078e00ff */
[----:B------:R-:W2:Y:S01]  /*5e50*/  LDCU.64 UR6, c[0x4][0x88] ;  /* 0x01001100ff0677ac */ /* 0x000ea20008000a00 */
[----:B------:R-:W3:Y:S01]  /*5e60*/  LDC.64 R14, c[0x4][R15] ;  /* 0x010000000f0e7b82 */ /* 0x000ee20000000a00 */
[----:B------:R-:W4:Y:S01]  /*5e70*/  LDCU.64 UR4, c[0x4][0x8] ;  /* 0x01000100ff0477ac */ /* 0x000f220008000a00 */
[----:B-1----:R-:W-:Y:S01]  /*5e80*/  MOV R5, UR9 ;  /* 0x0000000900057c02 */ /* 0x002fe20008000f00 */
[----:B------:R-:W-:Y:S01]  /*5e90*/  IMAD.U32 R4, RZ, RZ, UR8 ;  /* 0x00000008ff047e24 */ /* 0x000fe2000f8e00ff */
[----:B--2---:R-:W-:Y:S01]  /*5ea0*/  MOV R7, UR7 ;  /* 0x0000000700077c02 */ /* 0x004fe20008000f00 */
[----:B------:R-:W-:Y:S01]  /*5eb0*/  IMAD.U32 R6, RZ, RZ, UR6 ;  /* 0x00000006ff067e24 */ /* 0x000fe2000f8e00ff */
[----:B----4-:R-:W-:Y:S01]  /*5ec0*/  MOV R11, UR5 ;  /* 0x00000005000b7c02 */ /* 0x010fe20008000f00 */
[----:B------:R-:W-:Y:S02]  /*5ed0*/  IMAD.U32 R10, RZ, RZ, UR4 ;  /* 0x00000004ff0a7e24 */ /* 0x000fe4000f8e00ff */
[----:B------:R-:W-:Y:S07]  /*5ee0*/  LEPC R20, `(.L_x_94) ;  /* 0x000000001014794e */ /* 0x000fee0000000000 */
[----:B---3-5:R-:W-:Y:S05]  /*5ef0*/  CALL.ABS.NOINC R14 ;  /* 0x000000000e007343 */ /* 0x028fea0003c00000 */
.L_x_94:
[----:B------:R-:W-:Y:S01]  /*5f00*/  LOP3.LUT P0, RZ, R104, 0x1b0, RZ, 0xc0, !PT ;  /* 0x000001b068ff7812 */ /* 0x000fe2000780c0ff */
[----:B------:R-:W-:Y:S11]  /*5f10*/  BSSY.RECONVERGENT B6, `(.L_x_95) ;  /* 0x0000013000067945 */ /* 0x000ff60003800200 */
[----:B------:R-:W-:Y:S01]  /*5f20*/  @!UPT UIADD3 URZ, UPT, UPT, URZ, URZ, URZ ;  /* 0x000000fffffff290 */ /* 0x000fe2000fffe0ff */
[----:B------:R-:W-:Y:S05]  /*5f30*/  @!P0 BRA `(.L_x_96) ;  /* 0x0000000000408947 */ /* 0x000fea0003800000 */
        /* <DEDUP_REMOVED lines=16> */
.L_x_96:
[----:B------:R-:W-:Y:S05]  /*6040*/  BSYNC.RECONVERGENT B6 ;  /* 0x0000000000067941 */ /* 0x000fea0003800200 */
.L_x_95:
[----:B------:R-:W-:Y:S01]  /*6050*/  R2UR UR4, R102 ;  /* 0x00000000660472ca */ /* 0x000fe200000e0000 */
[----:B------:R-:W-:Y:S01]  /*6060*/  UISETP.NE.U32.AND UP0, UPT, UR62, URZ, UPT ;  /* 0x000000ff3e00728c */ /* 0x000fe2000bf05070 */
[----:B------:R-:W-:Y:S02]  /*6070*/  ISETP.NE.U32.AND P4, PT, R84, RZ, PT ;  /* 0x000000ff5400720c */ /* 0x000fe40003f85070 */
[----:B------:R-:W-:Y:S01]  /*6080*/  ISETP.NE.U32.AND P2, PT, RZ, UR56, PT ;  /* 0x00000038ff007c0c */ /* 0x000fe2000bf45070 */
[----:B------:R-:W-:Y:S01]  /*6090*/  UISETP.NE.AND.EX UP1, UPT, UR63, URZ, UPT, UP0 ;  /* 0x000000ff3f00728c */ /* 0x000fe2000bf25300 */
[----:B------:R-:W-:Y:S01]  /*60a0*/  ISETP.NE.AND.EX P4, PT, R85, RZ, PT, P4 ;  /* 0x000000ff5500720c */ /* 0x000fe20003f85340 */
[----:B------:R-:W-:Y:S01]  /*60b0*/  UPLOP3.LUT UP0, UPT, UPT, UPT, UPT, 0x40, 0x4 ;  /* 0x000000000004789c */ /* 0x000fe20003f0e870 */
[----:B------:R-:W-:Y:S05]  /*60c0*/  ISETP.NE.AND.EX P2, PT, RZ, UR57, PT, P2 ;  /* 0x00000039ff007c0c */ /* 0x000fea000bf45320 */
[----:B------:R-:W-:Y:S06]  /*60d0*/  UISETP.NE.AND UP2, UPT, UR4, URZ, UPT ;  /* 0x000000ff0400728c */ /* 0x000fec000bf45270 */
[----:B------:R-:W-:Y:S05]  /*60e0*/  PLOP3.LUT P1, PT, PT, PT, UP2, 0x80, 0x8 ;  /* 0x000000000008781c */ /* 0x000fea0003f2f028 */
[----:B------:R-:W-:Y:S06]  /*60f0*/  @UP2 UPLOP3.LUT UP0, UPT, UPT, UPT, UP1, 0x80, 0x8 ;  /* 0x000000000008289c */ /* 0x000fec0003f0f010 */
[----:B------:R-:W-:Y:S01]  /*6100*/  PLOP3.LUT P0, PT, PT, PT, UP0, 0x80, 0x8 ;  /* 0x000000000008781c */ /* 0x000fe20003f0f008 */
[----:B------:R-:W-:Y:S01]  /*6110*/  @!UPT UIADD3 URZ, UPT, UPT, URZ, URZ, URZ ;  /* 0x000000fffffff290 */ /* 0x000fe2000fffe0ff */
[----:B------:R-:W-:Y:S11]  /*6120*/  BRA.U !UP1, `(.L_x_97) ;  /* 0x00000001093c7547 */ /* 0x000ff6000b800000 */
[----:B------:R-:W-:Y:S01]  /*6130*/  UISETP.NE.U32.AND UP0, UPT, UR56, URZ, UPT ;  /* 0x000000ff3800728c */ /* 0x000fe2000bf05070 */
[----:B------:R-:W-:Y:S01]  /*6140*/  HFMA2 R0, -RZ, RZ, 0, 5.9604644775390625e-08 ;  /* 0x00000001ff007431 */ /* 0x000fe200000001ff */
[----:B------:R-:W1:Y:S01]  /*6150*/  LDCU.64 UR8, c[0x0][0x358] ;  /* 0x00006b00ff0877ac */ /* 0x000e620008000a00 */
[----:B------:R-:W-:Y:S01]  /*6160*/  IMAD.MOV.U32 R92, RZ, RZ, 0x1 ;  /* 0x00000001ff5c7424 */ /* 0x000fe200078e00ff */
[----:B------:R-:W-:Y:S06]  /*6170*/  UISETP.NE.AND.EX UP0, UPT, UR57, URZ, UPT, UP0 ;  /* 0x000000ff3900728c */ /* 0x000fec000bf05300 */
        /* <DEDUP_REMOVED lines=9> */
[----:B-12---:R-:W-:Y:S02]  /*6210*/  @!P3 IMAD.U32 R41, RZ, RZ, UR4 ;  /* 0x00000004ff29be24 */ /* 0x006fe4000f8e00ff */
.L_x_97:
[----:B------:R-:W-:Y:S05]  /*6220*/  @!P4 BRA `(.L_x_98) ;  /* 0x000000000024c947 */ /* 0x000fea0003800000 */
[----:B------:R-:W-:Y:S01]  /*6230*/  ISETP.NE.U32.AND P3, PT, R74, RZ, PT ;  /* 0x000000ff4a00720c */ /* 0x000fe20003f65070 */
[----:B------:R-:W1:Y:S03]  /*6240*/  LDCU.64 UR4, c[0x0][0x358] ;  /* 0x00006b00ff0477ac */ /* 0x000e660008000a00 */
[----:B------:R-:W-:Y:S11]  /*6250*/  ISETP.NE.AND.EX P3, PT, R75, RZ, PT, P3 ;  /* 0x000000ff4b00720c */ /* 0x000ff60003f65330 */
[----:B------:R-:W-:Y:S02]  /*6260*/  @!UPT UIADD3 URZ, UPT, UPT, URZ, URZ, URZ ;  /* 0x000000fffffff290 */ /* 0x000fe4000fffe0ff */
[----:B------:R-:W2:Y:S01]  /*6270*/  @P3 LDC.64 R4, c[0x0][0x8a8] ;  /* 0x00022a00ff043b82 */ /* 0x000ea20000000a00 */
[----:B------:R-:W-:Y:S04]  /*6280*/  @P3 IMAD R0, R84, UR50, RZ ;  /* 0x0000003254003c24 */ /* 0x000fe8000f8e02ff */
[----:B--2---:R-:W-:Y:S05]  /*6290*/  @P3 IMAD.WIDE R4, R0, 0x4, R4 ;  /* 0x0000000400043825 */ /* 0x004fea00078e0204 */
[----:B-1---5:R1:W5:Y:S02]  /*62a0*/  @P3 LDG.E R38, desc[UR4][R4.64] ;  /* 0x0000000404263981 */ /* 0x022364000c1e1900 */
[----:B-1----:R-:W2:Y:S02]  /*62b0*/  @!P3 LDC R38, c[0x0][0x8a0] ;  /* 0x00022800ff26bb82 */ /* 0x002ea40000000800 */
.L_x_98:
[----:B-----5:R-:W-:Y:S01]  /*62c0*/  FSETP.NEU.AND P5, PT, R41, RZ, PT ;  /* 0x000000ff2900720b */ /* 0x020fe20003fad000 */
[----:B------:R-:W-:Y:S01]  /*62d0*/  USHF.L.U32 UR8, UR49, 0x6, URZ ;  /* 0x0000000631087899 */ /* 0x000fe200080006ff */
[----:B------:R-:W-:Y:S01]  /*62e0*/  SEL R6, RZ, 0xffffffff, P2 ;  /* 0xffffffffff067807 */ /* 0x000fe20001000000 */
[----:B------:R-:W-:Y:S01]  /*62f0*/  BSSY B1, `(.L_x_99) ;  /* 0x0000054000017945 */ /* 0x000fe20003800000 */
[----:B------:R-:W-:Y:S01]  /*6300*/  LOP3.LUT P4, RZ, R92, 0xff, RZ, 0xc0, !PT ;  /* 0x000000ff5cff7812 */ /* 0x000fe2000788c0ff */
[----:B------:R-:W-:Y:S01]  /*6310*/  IMAD.MOV.U32 R114, RZ, RZ, 0x1 ;  /* 0x00000001ff727424 */ /* 0x000fe200078e00ff */
[----:B------:R-:W-:Y:S01]  /*6320*/  @P1 SEL R3, RZ, 0xffffffff, P5 ;  /* 0xffffffffff031807 */ /* 0x000fe20002800000 */
[----:B------:R-:W-:Y:S01]  /*6330*/  IMAD.U32 R107, RZ, RZ, UR8 ;  /* 0x00000008ff6b7e24 */ /* 0x000fe2000f8e00ff */
[----:B------:R-:W-:Y:S01]  /*6340*/  LEA R0, R86, UR48, 0x3 ;  /* 0x0000003056007c11 */ /* 0x000fe2000f8e18ff */
[----:B------:R-:W-:Y:S01]  /*6350*/  IMAD.IADD R39, R37, 0x1, R2 ;  /* 0x0000000125277824 */ /* 0x000fe200078e0202 */
[----:B------:R-:W-:Y:S02]  /*6360*/  @P0 SEL R3, R6, R3, !P4 ;  /* 0x0000000306030207 */ /* 0x000fe40006000000 */
[----:B------:R-:W-:Y:S02]  /*6370*/  CS2R R82, SRZ ;  /* 0x0000000000527805 */ /* 0x000fe4000001ff00 */
[----:B------:R-:W-:Y:S02]  /*6380*/  LEA R113, R36, UR48, 0x3 ;  /* 0x0000003024717c11 */ /* 0x000fe4000f8e18ff */
[----:B------:R-:W-:Y:S02]  /*6390*/  CS2R R80, SRZ ;  /* 0x0000000000507805 */ /* 0x000fe4000001ff00 */
[----:B------:R-:W-:Y:S02]  /*63a0*/  @P1 LOP3.LUT R3, R3, 0x1, RZ, 0xc0, !PT ;  /* 0x0000000103031812 */ /* 0x000fe400078ec0ff */
[----:B------:R-:W-:Y:S02]  /*63b0*/  CS2R R78, SRZ ;  /* 0x00000000004e7805 */ /* 0x000fe4000001ff00 */
[----:B------:R-:W-:Y:S02]  /*63c0*/  SHF.L.U32 R4, R88, 0x1f, RZ ;  /* 0x0000001f58047819 */ /* 0x000fe400000006ff */
[----:B------:R-:W-:Y:S02]  /*63d0*/  CS2R R76, SRZ ;  /* 0x00000000004c7805 */ /* 0x000fe4000001ff00 */
[----:B------:R-:W-:Y:S02]  /*63e0*/  ISETP.NE.U32.OR P3, PT, R3, 0x1, !P1 ;  /* 0x000000010300780c */ /* 0x000fe40004f65470 */
[----:B------:R-:W-:Y:S02]  /*63f0*/  R2UR UR4, R98 ;  /* 0x00000000620472ca */ /* 0x000fe400000e0000 */
[----:B------:R-:W-:Y:S02]  /*6400*/  R2UR UR7, R97 ;  /* 0x00000000610772ca */ /* 0x000fe400000e0000 */
[----:B------:R-:W-:Y:S02]  /*6410*/  R2UR UR10, R99 ;  /* 0x00000000630a72ca */ /* 0x000fe400000e0000 */
[----:B------:R-:W-:Y:S02]  /*6420*/  R2UR UR6, R95 ;  /* 0x000000005f0672ca */ /* 0x000fe400000e0000 */
[----:B------:R-:W-:Y:S02]  /*6430*/  R2UR UR9, R96 ;  /* 0x00000000600972ca */ /* 0x000fe400000e0000 */
[----:B------:R-:W-:Y:S02]  /*6440*/  R2UR UR11, R94 ;  /* 0x000000005e0b72ca */ /* 0x000fe400000e0000 */
[----:B------:R-:W-:Y:S01]  /*6450*/  @P3 SHF.L.U32 R5, R73, 0x1f, RZ ;  /* 0x0000001f49053819 */ /* 0x000fe200000006ff */
[----:B------:R-:W-:Y:S01]  /*6460*/  UIMAD.WIDE.U32 UR4, UR8, UR4, URZ ;  /* 0x00000004080472a5 */ /* 0x000fe2000f8e00ff */
[----:B------:R-:W-:Y:S02]  /*6470*/  P2R R108, PR, RZ, 0x8 ;  /* 0x00000008ff6c7803 */ /* 0x000fe40000000000 */
[----:B------:R-:W1:Y:S01]  /*6480*/  @P3 SYNCS.PHASECHK.TRANS64.TRYWAIT P1, [R0+URZ+0x110], R5 ;  /* 0x00011005000035a7 */ /* 0x000e6200080211ff */
[----:B------:R-:W-:Y:S01]  /*6490*/  PLOP3.LUT P3, PT, PT, PT, UP1, 0x80, 0x8 ;  /* 0x000000000008781c */ /* 0x000fe20003f6f018 */
[----:B------:R-:W-:Y:S01]  /*64a0*/  UISETP.NE.AND UP0, UPT, UR10, 0x1, UPT ;  /* 0x000000010a00788c */ /* 0x000fe2000bf05270 */
[----:B------:R-:W-:Y:S01]  /*64b0*/  SEL R3, RZ, 0xffffffff, P5 ;  /* 0xffffffffff037807 */ /* 0x000fe20002800000 */
[----:B------:R-:W-:Y:S01]  /*64c0*/  UMOV UR4, UR5 ;  /* 0x0000000500047c82 */ /* 0x000fe20008000000 */
[----:B------:R-:W-:Y:S01]  /*64d0*/  ISETP.NE.AND P5, PT, R108, RZ, PT ;  /* 0x000000ff6c00720c */ /* 0x000fe20003fa5270 */
[----:B------:R-:W-:Y:S04]  /*64e0*/  USHF.R.U32.HI UR4, URZ, UR7, UR4 ;  /* 0x00000007ff047299 */ /* 0x000fe80008011604 */
[----:B------:R-:W-:Y:S02]  /*64f0*/  USEL UR4, UR8, UR4, !UP0 ;  /* 0x0000000408047287 */ /* 0x000fe4000c000000 */
[----:B------:R-:W-:Y:S02]  /*6500*/  UISETP.NE.AND UP0, UPT, UR9, 0x1, UPT ;  /* 0x000000010900788c */ /* 0x000fe4000bf05270 */
[----:B------:R-:W-:Y:S01]  /*6510*/  UIMAD.WIDE.U32 UR6, UR4, UR6, URZ ;  /* 0x00000006040672a5 */ /* 0x000fe2000f8e00ff */
[----:B------:R-:W-:Y:S01]  /*6520*/  @P3 SEL R3, R6, R3, !P4 ;  /* 0x0000000306033207 */ /* 0x000fe20006000000 */
[----:B------:R3:W4:Y:S01]  /*6530*/  SYNCS.PHASECHK.TRANS64.TRYWAIT P0, [R113+URZ+0x150], R4 ;  /* 0x00015004710075a7 */ /* 0x00072200080011ff */
[----:B------:R-:W-:Y:S01]  /*6540*/  IMAD.U32 R106, RZ, RZ, UR4 ;  /* 0x00000004ff6a7e24 */ /* 0x000fe2000f8e00ff */
[----:B------:R-:W-:Y:S01]  /*6550*/  PLOP3.LUT P2, PT, PT, PT, UP0, 0x80, 0x8 ;  /* 0x000000000008781c */ /* 0x000fe20003f4f008 */
[----:B------:R-:W-:Y:S01]  /*6560*/  IMAD R8, RZ, RZ, -UR4 ;  /* 0x80000004ff087e24 */ /* 0x000fe2000f8e02ff */
[----:B------:R-:W-:Y:S01]  /*6570*/  LOP3.LUT R3, R3, 0x1, RZ, 0xc0, !PT ;  /* 0x0000000103037812 */ /* 0x000fe200078ec0ff */
[----:B------:R-:W-:Y:S01]  /*6580*/  UMOV UR5, UR7 ;  /* 0x0000000700057c82 */ /* 0x000fe20008000000 */
[----:B------:R-:W-:Y:S01]  /*6590*/  IMAD.U32 R105, RZ, RZ, UR4 ;  /* 0x00000004ff697e24 */ /* 0x000fe2000f8e00ff */
[----:B------:R-:W-:Y:S01]  /*65a0*/  USHF.R.U32.HI UR5, URZ, UR11, UR5 ;  /* 0x0000000bff057299 */ /* 0x000fe20008011605 */
[----:B------:R-:W-:Y:S01]  /*65b0*/  ISETP.NE.U32.AND P6, PT, R3, 0x1, PT ;  /* 0x000000010300780c */ /* 0x000fe20003fc5070 */
[----:B------:R-:W-:Y:S03]  /*65c0*/  IMAD R107, R8, UR10, R107 ;  /* 0x0000000a086b7c24 */ /* 0x000fe6000f8e026b */
[----:B------:R-:W-:Y:S02]  /*65d0*/  P2R R115, PR, RZ, 0x40 ;  /* 0x00000040ff737803 */ /* 0x000fe40000000000 */
[----:B------:R-:W-:Y:S05]  /*65e0*/  SEL R106, R106, UR5, !P2 ;  /* 0x000000056a6a7c07 */ /* 0x000fea000d000000 */
[----:B------:R-:W-:Y:S04]  /*65f0*/  IMAD.MOV R6, RZ, RZ, -R106 ;  /* 0x000000ffff067224 */ /* 0x000fe800078e0a6a */
[----:B------:R-:W-:Y:S01]  /*6600*/  IMAD R105, R6, UR9, R105 ;  /* 0x0000000906697c24 */ /* 0x000fe2000f8e0269 */
[----:B-1----:R-:W-:Y:S01]  /*6610*/  @P5 SEL R114, RZ, 0x1, !P1 ;  /* 0x00000001ff725807 */ /* 0x002fe20004800000 */
[----:B---3--:R-:W-:Y:S06]  /*6620*/  @!P5 BRA `(.L_x_100) ;  /* 0x000000000080d947 */ /* 0x008fec0003800000 */
[----:B------:R-:W-:Y:S01]  /*6630*/  @P6 IMAD R6, R86, 0x1000, R89 ;  /* 0x0000100056066824 */ /* 0x000fe200078e0259 */
[----:B------:R-:W1:Y:S01]  /*6640*/  S2R R2, SR_CgaCtaId ;  /* 0x0000000000027919 */ /* 0x000e620000008800 */
[----:B------:R-:W-:Y:S01]  /*6650*/  ISETP.NE.AND P1, PT, R114, RZ, PT ;  /* 0x000000ff7200720c */ /* 0x000fe20003f25270 */
[----:B------:R-:W-:Y:S01]  /*6660*/  BSSY B0, `(.L_x_101) ;  /* 0x000000b000007945 */ /* 0x000fe20003800000 */
[----:B------:R-:W-:Y:S01]  /*6670*/  @P6 VIADD R5, R6, UR48 ;  /* 0x0000003006056c36 */ /* 0x000fe20008000000 */
[----:B------:R-:W-:Y:S02]  /*6680*/  CS2R R78, SRZ ;  /* 0x00000000004e7805 */ /* 0x000fe4000001ff00 */
[----:B------:R-:W-:Y:S02]  /*6690*/  CS2R R76, SRZ ;  /* 0x00000000004c7805 */ /* 0x000fe4000001ff00 */
[----:B------:R-:W-:Y:S01]  /*66a0*/  CS2R R82, SRZ ;  /* 0x0000000000527805 */ /* 0x000fe2000001ff00 */
[----:B------:R-:W-:Y:S01]  /*66b0*/  @P6 IMAD R5, R90, -0x10, R5 ;  /* 0xfffffff05a056824 */ /* 0x000fe200078e0205 */
[----:B------:R-:W-:Y:S04]  /*66c0*/  CS2R R80, SRZ ;  /* 0x0000000000507805 */ /* 0x000fe8000001ff00 */
[----:B------:R-:W-:Y:S05]  /*66d0*/  @P1 BRA `(.L_x_102) ;  /* 0x00000000000c1947 */ /* 0x000fea0003800000 */
[----:B------:R-:W-:Y:S04]  /*66e0*/  SHF.L.U32 R3, R73, 0x1f, RZ ;  /* 0x0000001f49037819 */ /* 0x000fe800000006ff */
[----:B------:R-:W3:Y:S02]  /*66f0*/  SYNCS.PHASECHK.TRANS64.TRYWAIT P1, [R0+URZ+0x110], R3 ;  /* 0x00011003000075a7 */ /* 0x000ee400080211ff */
[----:B---3--:R-:W-:Y:S05]  /*6700*/  @!P1 BRA `(.L_x_103) ;  /* 0x0000002400e09947 */ /* 0x008fea0003800000 */
.L_x_102:
[----:B------:R-:W-:Y:S05]  /*6710*/  BSYNC B0 ;  /* 0x0000000000007941 */ /* 0x000fea0003800000 */
.L_x_101:
[----:B------:R-:W-:Y:S01]  /*6720*/  ISETP.NE.AND P1, PT, R115, RZ, PT ;  /* 0x000000ff7300720c */ /* 0x000fe20003f25270 */
[----:B---3--:R-:W-:Y:S02]  /*6730*/  VIADD R3, R0, 0x120 ;  /* 0x0000012000037836 */ /* 0x008fe40000000000 */
[----:B------:R-:W-:Y:S03]  /*6740*/  VIADD R86, R86, 0x1 ;  /* 0x0000000156567836 */ /* 0x000fe60000000000 */
[----:B-1----:R-:W-:Y:S07]  /*6750*/  PRMT R2, R2, 0x654, R3 ;  /* 0x0000065402027816 */ /* 0x002fee0000000003 */
[----:B------:R1:W3:Y:S04]  /*6760*/  @P1 LDS.128 R76, [R6+UR48+0x200] ;  /* 0x00020030064c1984 */ /* 0x0002e80008000c00 */
[----:B------:R1:W1:Y:S01]  /*6770*/  @P1 LDS.128 R80, [R5+0x210] ;  /* 0x0002100005501984 */ /* 0x0002620000000c00 */
[C---:B------:R-:W-:Y:S01]  /*6780*/  ISETP.NE.AND P1, PT, R86.reuse, 0x2, PT ;  /* 0x000000025600780c */ /* 0x040fe20003f25270 */
[----:B------:R-:W-:Y:S01]  /*6790*/  @!PT LDS RZ, [RZ] ;  /* 0x00000000fffff984 */ /* 0x000fe20000000800 */
[----:B------:R-:W-:Y:S01]  /*67a0*/  @!PT LDS RZ, [RZ] ;  /* 0x00000000fffff984 */ /* 0x000fe20000000800 */
[----:B------:R-:W-:Y:S01]  /*67b0*/  @!PT LDS RZ, [RZ] ;  /* 0x00000000fffff984 */ /* 0x000fe20000000800 */
[----:B------:R-:W-:Y:S01]  /*67c0*/  @!PT LDS RZ, [RZ] ;  /* 0x00000000fffff984 */ /* 0x000fe20000000800 */
[----:B------:R5:W-:Y:S06]  /*67d0*/  MEMBAR.ALL.CTA ;  /* 0x0000000000007992 */ /* 0x000bec0000008000 */
[----:B-----5:R-:W5:Y:S01]  /*67e0*/  FENCE.VIEW.ASYNC.S ;  /* 0x00000000000073c6 */ /* 0x020f620000000000 */
[----:B------:R-:W-:Y:S02]  /*67f0*/  SEL R0, RZ, 0x1, P1 ;  /* 0x00000001ff007807 */ /* 0x000fe40000800000 */
[----:B------:R-:W-:Y:S02]  /*6800*/  SEL R86, R86, RZ, P1 ;  /* 0x000000ff56567207 */ /* 0x000fe40000800000 */
[----:B------:R-:W-:Y:S01]  /*6810*/  LOP3.LUT R73, R73, R0, RZ, 0x3c, !PT ;  /* 0x0000000049497212 */ /* 0x000fe200078e3cff */
[----:B-----5:R1:W-:Y:S06]  /*6820*/  SYNCS.ARRIVE.TRANS64.RED.A1T0 RZ, [R2+URZ], RZ ;  /* 0x000000ff02ff79a7 */ /* 0x0203ec00081004ff */
.L_x_100:
[----:B------:R-:W-:Y:S05]  /*6830*/  BSYNC B1 ;  /* 0x0000000000017941 */ /* 0x000fea0003800000 */
.L_x_99:
[----:B------:R-:W-:Y:S04]  /*6840*/  SHF.R.U32.HI R0, RZ, 0x15, R39 ;  /* 0x00000015ff007819 */ /* 0x000fe80000011627 */
[----:B------:R-:W-:Y:S01]  /*6850*/  LOP3.LUT P1, RZ, R0, 0x3, R93, 0x48, !PT ;  /* 0x0000000300ff7812 */ /* 0x000fe2000782485d */
[----:B------:R-:W-:Y:S01]  /*6860*/  @!UPT UIADD3 URZ, UPT, UPT, URZ, URZ, URZ ;  /* 0x000000fffffff290 */ /* 0x000fe2000fffe0ff */
[----:B----4-:R-:W-:Y:S11]  /*6870*/  @P0 BRA `(.L_x_104) ;  /* 0x0000000000080947 */ /* 0x010ff60003800000 */
[----:B------:R-:W4:Y:S02]  /*6880*/  SYNCS.PHASECHK.TRANS64.TRYWAIT P0, [R113+URZ+0x150], R4 ;  /* 0x00015004710075a7 */ /* 0x000f2400080011ff */
[----:B----4-:R-:W-:Y:S05]  /*6890*/  @!P0 BRA `(.L_x_105) ;  /* 0x0000002400908947 */ /* 0x010fea0003800000 */
.L_x_104:
[----:B------:R-:W-:Y:S04]  /*68a0*/  BSSY.RECONVERGENT B6, `(.L_x_106) ;  /* 0x0000012000067945 */ /* 0x000fe80003800200 */
[----:B------:R-:W-:Y:S05]  /*68b0*/  @!P1 BRA `(.L_x_107) ;  /* 0x0000000000409947 */ /* 0x000fea0003800000 */
[----:B------:R-:W5:Y:S01]  /*68c0*/  LDCU.64 UR8, c[0x4][0x70] ;  /* 0x01000e00ff0877ac */ /* 0x000f620008000a00 */
[----:B------:R-:W-:Y:S01]  /*68d0*/  MOV R3, 0x0 ;  /* 0x0000000000037802 */ /* 0x000fe20000000f00 */
[----:B------:R-:W-:Y:S02]  /*68e0*/  HFMA2 R12, -RZ, RZ, 0, 5.9604644775390625e-08 ;  /* 0x00000001ff0c7431 */ /* 0x000fe400000001ff */
[----:B------:R-:W-:Y:S02]  /*68f0*/  IMAD.MOV.U32 R8, RZ, RZ, 0x192 ;  /* 0x00000192ff087424 */ /* 0x000fe400078e00ff */
[----:B------:R-:W-:Y:S01]  /*6900*/  IMAD.MOV.U32 R13, RZ, RZ, RZ ;  /* 0x000000ffff0d7224 */ /* 0x000fe200078e00ff */
[----:B------:R-:W2:Y:S01]  /*6910*/  LDCU.64 UR6, c[0x4][0x78] ;  /* 0x01000f00ff0677ac */ /* 0x000ea20008000a00 */
[----:B-1----:R-:W1:Y:S01]  /*6920*/  LDC.64 R2, c[0x4][R3] ;  /* 0x0100000003027b82 */ /* 0x002e620000000a00 */
[----:B------:R-:W3:Y:S01]  /*6930*/  LDCU.64 UR4, c[0x4][0x10] ;  /* 0x01000200ff0477ac */ /* 0x000ee20008000a00 */
[----:B-----5:R-:W-:Y:S01]  /*6940*/  MOV R5, UR9 ;  /* 0x0000000900057c02 */ /* 0x020fe20008000f00 */
[----:B----4-:R-:W-:Y:S01]  /*6950*/  IMAD.U32 R4, RZ, RZ, UR8 ;  /* 0x00000008ff047e24 */ /* 0x010fe2000f8e00ff */
[----:B--2---:R-:W-:Y:S01]  /*6960*/  MOV R7, UR7 ;  /* 0x0000000700077c02 */ /* 0x004fe20008000f00 */
[----:B------:R-:W-:Y:S01]  /*6970*/  IMAD.U32 R6, RZ, RZ, UR6 ;  /* 0x00000006ff067e24 */ /* 0x000fe2000f8e00ff */
[----:B---3--:R-:W-:Y:S01]  /*6980*/  MOV R11, UR5 ;  /* 0x00000005000b7c02 */ /* 0x008fe20008000f00 */
[----:B------:R-:W-:Y:S02]  /*6990*/  IMAD.U32 R10, RZ, RZ, UR4 ;  /* 0x00000004ff0a7e24 */ /* 0x000fe4000f8e00ff */
[----:B------:R-:W-:Y:S07]  /*69a0*/  LEPC R20, `(.L_x_107) ;  /* 0x000000001014794e */ /* 0x000fee0000000000 */
[----:B-1----:R-:W-:Y:S05]  /*69b0*/  CALL.ABS.NOINC R2 ;  /* 0x0000000002007343 */ /* 0x002fea0003c00000 */
.L_x_107:
[----:B------:R-:W-:Y:S05]  /*69c0*/  BSYNC.RECONVERGENT B6 ;  /* 0x0000000000067941 */ /* 0x000fea0003800200 */
.L_x_106:
[-C--:B---3--:R-:W-:Y:S01]  /*69d0*/  F2FP.F16.E4M3.UNPACK_B R42, R76.reuse ;  /* 0x0000004cff2a723e */ /* 0x088fe200020006ff */
[----:B------:R-:W-:Y:S05]  /*69e0*/  WARPSYNC.ALL ;  /* 0x0000000000007948 */ /* 0x000fea0003800000 */
[----:B------:R-:W-:Y:S01]  /*69f0*/  R2UR UR4, R39 ;  /* 0x00000000270472ca */ /* 0x000fe200000e0000 */
[--C-:B------:R-:W-:Y:S01]  /*6a00*/  HADD2.F32 R40, -RZ, R42.reuse.H0_H0 ;  /* 0x2000002aff287230 */ /* 0x100fe20000004100 */
[----:B------:R-:W-:Y:S01]  /*6a10*/  F2FP.F16.E4M3.UNPACK_B R44, R76.H1 ;  /* 0x0000004cff2c723e */ /* 0x000fe200030006ff */
[----:B------:R-:W-:Y:S01]  /*6a20*/  HADD2.F32 R43, -RZ, R42.H1_H1 ;  /* 0x3000002aff2b7230 */ /* 0x000fe20000004100 */
[-C--:B------:R-:W-:Y:S01]  /*6a30*/  F2FP.F16.E4M3.UNPACK_B R46, R77.reuse ;  /* 0x0000004dff2e723e */ /* 0x080fe200020006ff */
[----:B------:R-:W-:Y:S01]  /*6a40*/  BSSY.RECONVERGENT B0, `(.L_x_108) ;  /* 0x000009b000007945 */ /* 0x000fe20003800200 */
[----:B------:R-:W-:Y:S01]  /*6a50*/  F2FP.F16.E4M3.UNPACK_B R48, R77.H1 ;  /* 0x0000004dff30723e */ /* 0x000fe200030006ff */
[--C-:B------:R-:W-:Y:S01]  /*6a60*/  HADD2.F32 R42, -RZ, R44.reuse.H0_H0 ;  /* 0x2000002cff2a7230 */ /* 0x100fe20000004100 */
[-C--:B------:R-:W-:Y:S01]  /*6a70*/  F2FP.F16.E4M3.UNPACK_B R50, R78.reuse ;  /* 0x0000004eff32723e */ /* 0x080fe200020006ff */
[----:B------:R-:W-:Y:S01]  /*6a80*/  HADD2.F32 R44, -RZ, R44.H1_H1 ;  /* 0x3000002cff2c7230 */ /* 0x000fe20000004100 */
[----:B------:R-:W-:Y:S01]  /*6a90*/  F2FP.F16.E4M3.UNPACK_B R52, R78.H1 ;  /* 0x0000004eff34723e */ /* 0x000fe200030006ff */
[--C-:B------:R-:W-:Y:S01]  /*6aa0*/  HADD2.F32 R45, -RZ, R46.reuse.H0_H0 ;  /* 0x2000002eff2d7230 */ /* 0x100fe20000004100 */
[----:B------:R-:W-:Y:S01]  /*6ab0*/  F2FP.F16.E4M3.UNPACK_B R54, R79 ;  /* 0x0000004fff36723e */ /* 0x000fe200020006ff */
[----:B-1--4-:R-:W-:Y:S01]  /*6ac0*/  LDTM.16dp32bit_t0_t15.x32 R4, tmem[UR4] ;  /* 0x00000004000479ee */ /* 0x012fe20008a80000 */
[----:B------:R-:W2:Y:S01]  /*6ad0*/  LDTM.16dp32bit_t16_t31.x32 R4, tmem[UR4+0x20] ;  /* 0x00002004000479ee */ /* 0x000ea20008aa0000 */
[----:B------:R-:W-:Y:S01]  /*6ae0*/  ISETP.NE.AND P6, PT, R108, RZ, PT ;  /* 0x000000ff6c00720c */ /* 0x000fe20003fc5270 */
[----:B------:R-:W-:Y:S01]  /*6af0*/  HADD2.F32 R46, -RZ, R46.H1_H1 ;  /* 0x3000002eff2e7230 */ /* 0x000fe20000004100 */
[----:B------:R-:W-:Y:S01]  /*6b00*/  IADD3 R121, PT, PT, R89, UR48, RZ ;  /* 0x0000003059797c10 */ /* 0x000fe2000fffe0ff */
[--C-:B------:R-:W-:Y:S01]  /*6b10*/  HADD2.F32 R49, -RZ, R50.reuse.H0_H0 ;  /* 0x20000032ff317230 */ /* 0x100fe20000004100 */
[----:B------:R-:W-:Y:S01]  /*6b20*/  SHF.L.U32 R120, R103, 0x4, RZ ;  /* 0x0000000467787819 */ /* 0x000fe200000006ff */
[----:B------:R-:W-:Y:S01]  /*6b30*/  HADD2.F32 R50, -RZ, R50.H1_H1 ;  /* 0x30000032ff327230 */ /* 0x000fe20000004100 */
[----:B------:R-:W-:Y:S01]  /*6b40*/  F2FP.F16.E4M3.UNPACK_B R58, R80 ;  /* 0x00000050ff3a723e */ /* 0x000fe200020006ff */
[--C-:B------:R-:W-:Y:S01]  /*6b50*/  HADD2.F32 R53, -RZ, R54.reuse.H0_H0 ;  /* 0x20000036ff357230 */ /* 0x100fe20000004100 */
[----:B------:R-:W-:Y:S01]  /*6b60*/  IADD3 R112, PT, PT, R121, R120, RZ ;  /* 0x0000007879707210 */ /* 0x000fe20007ffe0ff */
[----:B------:R-:W-:Y:S01]  /*6b70*/  HADD2.F32 R54, -RZ, R54.H1_H1 ;  /* 0x30000036ff367230 */ /* 0x000fe20000004100 */
[----:B------:R-:W-:Y:S01]  /*6b80*/  F2FP.F16.E4M3.UNPACK_B R62, R81 ;  /* 0x00000051ff3e723e */ /* 0x000fe200020006ff */
[--C-:B------:R-:W-:Y:S01]  /*6b90*/  HADD2.F32 R57, -RZ, R58.reuse.H0_H0 ;  /* 0x2000003aff397230 */ /* 0x100fe20000004100 */
[----:B------:R-:W-:Y:S01]  /*6ba0*/  F2FP.F16.E4M3.UNPACK_B R66, R82 ;  /* 0x00000052ff42723e */ /* 0x000fe200020006ff */
[----:B------:R-:W-:Y:S01]  /*6bb0*/  HADD2.F32 R58, -RZ, R58.H1_H1 ;  /* 0x3000003aff3a7230 */ /* 0x000fe20000004100 */
[----:B------:R-:W-:Y:S01]  /*6bc0*/  F2FP.F16.E4M3.UNPACK_B R70, R83 ;  /* 0x00000053ff46723e */ /* 0x000fe200020006ff */
[--C-:B------:R-:W-:Y:S01]  /*6bd0*/  HADD2.F32 R61, -RZ, R62.reuse.H0_H0 ;  /* 0x2000003eff3d7230 */ /* 0x100fe20000004100 */
[----:B------:R-:W-:Y:S01]  /*6be0*/  F2FP.F16.E4M3.UNPACK_B R56, R79.H1 ;  /* 0x0000004fff38723e */ /* 0x000fe200030006ff */
[----:B------:R-:W-:Y:S01]  /*6bf0*/  HADD2.F32 R62, -RZ, R62.H1_H1 ;  /* 0x3000003eff3e7230 */ /* 0x000fe20000004100 */
[----:B------:R-:W-:Y:S01]  /*6c00*/  F2FP.F16.E4M3.UNPACK_B R60, R80.H1 ;  /* 0x00000050ff3c723e */ /* 0x000fe200030006ff */
[--C-:B------:R-:W-:Y:S01]  /*6c10*/  HADD2.F32 R65, -RZ, R66.reuse.H0_H0 ;  /* 0x20000042ff417230 */ /* 0x100fe20000004100 */
[----:B------:R-:W-:Y:S01]  /*6c20*/  F2FP.F16.E4M3.UNPACK_B R64, R81.H1 ;  /* 0x00000051ff40723e */ /* 0x000fe200030006ff */
[----:B------:R-:W-:Y:S01]  /*6c30*/  HADD2.F32 R66, -RZ, R66.H1_H1 ;  /* 0x30000042ff427230 */ /* 0x000fe20000004100 */
[----:B------:R-:W-:Y:S01]  /*6c40*/  F2FP.F16.E4M3.UNPACK_B R68, R82.H1 ;  /* 0x00000052ff44723e */ /* 0x000fe200030006ff */
[C---:B--2---:R-:W-:Y:S01]  /*6c50*/  FMUL R0, R38.reuse, R4 ;  /* 0x0000000426007220 */ /* 0x044fe20000400000 */
[C---:B------:R-:W-:Y:S01]  /*6c60*/  FMUL R2, R38.reuse, R5 ;  /* 0x0000000526027220 */ /* 0x040fe20000400000 */
[C---:B------:R-:W-:Y:S01]  /*6c70*/  FMUL R4, R38.reuse, R8 ;  /* 0x0000000826047220 */ /* 0x040fe20000400000 */
[C---:B------:R-:W-:Y:S01]  /*6c80*/  FMUL R5, R38.reuse, R9 ;  /* 0x0000000926057220 */ /* 0x040fe20000400000 */
[C---:B------:R-:W-:Y:S01]  /*6c90*/  FFMA R0, R41.reuse, R40, R0 ;  /* 0x0000002829007223 */ /* 0x040fe20000000000 */
[C---:B------:R-:W-:Y:S01]  /*6ca0*/  FFMA R2, R41.reuse, R43, R2 ;  /* 0x0000002b29027223 */ /* 0x040fe20000000002 */
[C---:B------:R-:W-:Y:S01]  /*6cb0*/  FMUL R8, R38.reuse, R12 ;  /* 0x0000000c26087220 */ /* 0x040fe20000400000 */
        /* <DEDUP_REMOVED lines=9> */
[--C-:B------:R-:W-:Y:S02]  /*6d50*/  HADD2.F32 R69, -RZ, R70.reuse.H0_H0 ;  /* 0x20000046ff457230 */ /* 0x100fe40000004100 */
[C---:B------:R-:W-:Y:S01]  /*6d60*/  FMUL R28, R38.reuse, R32 ;  /* 0x00000020261c7220 */ /* 0x040fe20000400000 */
[----:B------:R-:W-:Y:S02]  /*6d70*/  HADD2.F32 R70, -RZ, R70.H1_H1 ;  /* 0x30000046ff467230 */ /* 0x000fe40000004100 */
[C---:B------:R-:W-:Y:S01]  /*6d80*/  FMUL R29, R38.reuse, R33 ;  /* 0x00000021261d7220 */ /* 0x040fe20000400000 */
[C---:B------:R-:W-:Y:S01]  /*6d90*/  FMUL R3, R38.reuse, R6 ;  /* 0x0000000626037220 */ /* 0x040fe20000400000 */
[C---:B------:R-:W-:Y:S01]  /*6da0*/  FMUL R7, R38.reuse, R7 ;  /* 0x0000000726077220 */ /* 0x040fe20000400000 */
[--C-:B------:R-:W-:Y:S02]  /*6db0*/  HADD2.F32 R47, -RZ, R48.reuse.H0_H0 ;  /* 0x20000030ff2f7230 */ /* 0x100fe40000004100 */
[C---:B------:R-:W-:Y:S01]  /*6dc0*/  FMUL R6, R38.reuse, R10 ;  /* 0x0000000a26067220 */ /* 0x040fe20000400000 */
[C---:B------:R-:W-:Y:S01]  /*6dd0*/  FFMA R3, R41.reuse, R42, R3 ;  /* 0x0000002a29037223 */ /* 0x040fe20000000003 */
[----:B------:R-:W-:Y:S02]  /*6de0*/  HADD2.F32 R48, -RZ, R48.H1_H1 ;  /* 0x30000030ff307230 */ /* 0x000fe40000004100 */
[C---:B------:R-:W-:Y:S01]  /*6df0*/  FFMA R7, R41.reuse, R44, R7 ;  /* 0x0000002c29077223 */ /* 0x040fe20000000007 */
[C---:B------:R-:W-:Y:S01]  /*6e00*/  FFMA R4, R41.reuse, R45, R4 ;  /* 0x0000002d29047223 */ /* 0x040fe20000000004 */
[C---:B------:R-:W-:Y:S01]  /*6e10*/  FFMA R5, R41.reuse, R46, R5 ;  /* 0x0000002e29057223 */ /* 0x040fe20000000005 */
[----:B------:R-:W-:Y:S01]  /*6e20*/  F2FP.F16.E4M3.UNPACK_B R72, R83.H1 ;  /* 0x00000053ff48723e */ /* 0x000fe200030006ff */
[----:B------:R-:W-:Y:S01]  /*6e30*/  FFMA R6, R41, R47, R6 ;  /* 0x0000002f29067223 */ /* 0x000fe20000000006 */
[----:B------:R-:W-:Y:S01]  /*6e40*/  F2FP.SATFINITE.E4M3.F32.PACK_AB_MERGE_C R109, R7, R3, RZ ;  /* 0x00000003076d723e */ /* 0x000fe200048070ff */
[C---:B------:R-:W-:Y:S01]  /*6e50*/  FMUL R11, R38.reuse, R11 ;  /* 0x0000000b260b7220 */ /* 0x040fe20000400000 */
[--C-:B------:R-:W-:Y:S02]  /*6e60*/  HADD2.F32 R51, -RZ, R52.reuse.H0_H0 ;  /* 0x20000034ff337230 */ /* 0x100fe40000004100 */
[----:B------:R-:W-:Y:S01]  /*6e70*/  FMUL R10, R38, R14 ;  /* 0x0000000e260a7220 */ /* 0x000fe20000400000 */
[----:B------:R-:W-:Y:S01]  /*6e80*/  HADD2.F32 R52, -RZ, R52.H1_H1 ;  /* 0x30000034ff347230 */ /* 0x000fe20000004100 */
[----:B------:R-:W-:Y:S01]  /*6e90*/  F2FP.SATFINITE.E4M3.F32.PACK_AB_MERGE_C R108, R2, R0, R109 ;  /* 0x00000000026c723e */ /* 0x000fe2000480706d */
[C---:B------:R-:W-:Y:S01]  /*6ea0*/  FFMA R11, R41.reuse, R48, R11 ;  /* 0x00000030290b7223 */ /* 0x040fe2000000000b */
[C---:B------:R-:W-:Y:S01]  /*6eb0*/  FFMA R8, R41.reuse, R49, R8 ;  /* 0x0000003129087223 */ /* 0x040fe20000000008 */
[----:B------:R-:W-:Y:S01]  /*6ec0*/  FFMA R9, R41, R50, R9 ;  /* 0x0000003229097223 */ /* 0x000fe20000000009 */
[----:B------:R-:W-:Y:S01]  /*6ed0*/  ISETP.NE.AND P0, PT, R91, RZ, PT ;  /* 0x000000ff5b00720c */ /* 0x000fe20003f05270 */
[----:B------:R-:W-:Y:S01]  /*6ee0*/  FFMA R10, R41, R51, R10 ;  /* 0x00000033290a7223 */ /* 0x000fe2000000000a */
[----:B------:R-:W-:Y:S01]  /*6ef0*/  F2FP.SATFINITE.E4M3.F32.PACK_AB_MERGE_C R110, R11, R6, RZ ;  /* 0x000000060b6e723e */ /* 0x000fe200048070ff */
[C---:B------:R-:W-:Y:S01]  /*6f00*/  FMUL R15, R38.reuse, R15 ;  /* 0x0000000f260f7220 */ /* 0x040fe20000400000 */
[--C-:B------:R-:W-:Y:S02]  /*6f10*/  HADD2.F32 R55, -RZ, R56.reuse.H0_H0 ;  /* 0x20000038ff377230 */ /* 0x100fe40000004100 */
[C---:B------:R-:W-:Y:S01]  /*6f20*/  FMUL R14, R38.reuse, R18 ;  /* 0x00000012260e7220 */ /* 0x040fe20000400000 */
[----:B------:R-:W-:Y:S01]  /*6f30*/  HADD2.F32 R56, -RZ, R56.H1_H1 ;  /* 0x30000038ff387230 */ /* 0x000fe20000004100 */
[----:B------:R-:W-:Y:S01]  /*6f40*/  F2FP.SATFINITE.E4M3.F32.PACK_AB_MERGE_C R109, R5, R4, R110 ;  /* 0x00000004056d723e */ /* 0x000fe2000480706e */
[C---:B------:R-:W-:Y:S01]  /*6f50*/  FFMA R15, R41.reuse, R52, R15 ;  /* 0x00000034290f7223 */ /* 0x040fe2000000000f */
[C---:B------:R-:W-:Y:S01]  /*6f60*/  FFMA R12, R41.reuse, R53, R12 ;  /* 0x00000035290c7223 */ /* 0x040fe2000000000c */
[C---:B------:R-:W-:Y:S01]  /*6f70*/  FFMA R13, R41.reuse, R54, R13 ;  /* 0x00000036290d7223 */ /* 0x040fe2000000000d */
[C---:B------:R-:W-:Y:S01]  /*6f80*/  FMUL R19, R38.reuse, R19 ;  /* 0x0000001326137220 */ /* 0x040fe20000400000 */
[--C-:B------:R-:W-:Y:S02]  /*6f90*/  HADD2.F32 R59, -RZ, R60.reuse.H0_H0 ;  /* 0x2000003cff3b7230 */ /* 0x100fe40000004100 */
[C---:B------:R-:W-:Y:S01]  /*6fa0*/  FFMA R14, R41.reuse, R55, R14 ;  /* 0x00000037290e7223 */ /* 0x040fe2000000000e */
[----:B------:R-:W-:Y:S02]  /*6fb0*/  HADD2.F32 R60, -RZ, R60.H1_H1 ;  /* 0x3000003cff3c7230 */ /* 0x000fe40000004100 */
[C---:B------:R-:W-:Y:S01]  /*6fc0*/  FMUL R18, R38.reuse, R22 ;  /* 0x0000001626127220 */ /* 0x040fe20000400000 */
[C---:B------:R-:W-:Y:S01]  /*6fd0*/  FFMA R19, R41.reuse, R56, R19 ;  /* 0x0000003829137223 */ /* 0x040fe20000000013 */
[C---:B------:R-:W-:Y:S01]  /*6fe0*/  FMUL R23, R38.reuse, R23 ;  /* 0x0000001726177220 */ /* 0x040fe20000400000 */
[C---:B------:R-:W-:Y:S01]  /*6ff0*/  FFMA R16, R41.reuse, R57, R16 ;  /* 0x0000003929107223 */ /* 0x040fe20000000010 */
[C---:B------:R-:W-:Y:S01]  /*7000*/  FFMA R17, R41.reuse, R58, R17 ;  /* 0x0000003a29117223 */ /* 0x040fe20000000011 */
        /* <DEDUP_REMOVED lines=9> */
[----:B------:R-:W-:Y:S01]  /*70a0*/  FFMA R22, R41, R63, R22 ;  /* 0x0000003f29167223 */ /* 0x000fe20000000016 */
[----:B------:R-:W-:Y:S02]  /*70b0*/  HADD2.F32 R68, -RZ, R68.H1_H1 ;  /* 0x30000044ff447230 */ /* 0x000fe40000004100 */
[C---:B------:R-:W-:Y:S01]  /*70c0*/  FMUL R26, R38.reuse, R30 ;  /* 0x0000001e261a7220 */ /* 0x040fe20000400000 */
[----:B------:R-:W-:Y:S01]  /*70d0*/  F2FP.SATFINITE.E4M3.F32.PACK_AB_MERGE_C R111, R15, R10, RZ ;  /* 0x0000000a0f6f723e */ /* 0x000fe200048070ff */
        /* <DEDUP_REMOVED lines=8> */
[----:B------:R-:W-:Y:S01]  /*7160*/  F2FP.SATFINITE.E4M3.F32.PACK_AB_MERGE_C R110, R9, R8, R111 ;  /* 0x00000008096e723e */ /* 0x000fe2000480706f */
[----:B------:R-:W-:Y:S01]  /*7170*/  FFMA R31, R41, R68, R31 ;  /* 0x00000044291f7223 */ /* 0x000fe2000000001f */
[----:B------:R-:W-:Y:S01]  /*7180*/  FMUL R35, R38, R35 ;  /* 0x0000002326237220 */ /* 0x000fe20000400000 */
[----:B------:R-:W-:Y:S01]  /*7190*/  F2FP.SATFINITE.E4M3.F32.PACK_AB_MERGE_C R111, R19, R14, RZ ;  /* 0x0000000e136f723e */ /* 0x000fe200048070ff */
[C---:B------:R-:W-:Y:S01]  /*71a0*/  FFMA R28, R41.reuse, R69, R28 ;  /* 0x00000045291c7223 */ /* 0x040fe2000000001c */
[C---:B------:R-:W-:Y:S01]  /*71b0*/  FFMA R29, R41.reuse, R70, R29 ;  /* 0x00000046291d7223 */ /* 0x040fe2000000001d */
[C---:B------:R-:W-:Y:S01]  /*71c0*/  FFMA R30, R41.reuse, R71, R30 ;  /* 0x00000047291e7223 */ /* 0x040fe2000000001e */
[----:B------:R-:W-:Y:S01]  /*71d0*/  FFMA R35, R41, R72, R35 ;  /* 0x0000004829237223 */ /* 0x000fe20000000023 */
[----:B------:R-:W-:Y:S02]  /*71e0*/  F2FP.SATFINITE.E4M3.F32.PACK_AB_MERGE_C R111, R13, R12, R111 ;  /* 0x0000000c0d6f723e */ /* 0x000fe4000480706f */
[----:B------:R-:W-:Y:S02]  /*71f0*/  F2FP.SATFINITE.E4M3.F32.PACK_AB_MERGE_C R116, R23, R18, RZ ;  /* 0x000000121774723e */ /* 0x000fe400048070ff */
[----:B------:R-:W-:Y:S01]  /*7200*/  F2FP.SATFINITE.E4M3.F32.PACK_AB_MERGE_C R117, R27, R22, RZ ;  /* 0x000000161b75723e */ /* 0x000fe200048070ff */
[----:B------:R1:W-:Y:S01]  /*7210*/  STS.128 [R89+UR48+0x2200], R108 ;  /* 0x0022006c59007988 */ /* 0x0003e20008000c30 */
[----:B------:R-:W-:Y:S02]  /*7220*/  F2FP.SATFINITE.E4M3.F32.PACK_AB_MERGE_C R118, R31, R26, RZ ;  /* 0x0000001a1f76723e */ /* 0x000fe400048070ff */
[----:B------:R-:W-:Y:S02]  /*7230*/  F2FP.SATFINITE.E4M3.F32.PACK_AB_MERGE_C R122, R35, R30, RZ ;  /* 0x0000001e237a723e */ /* 0x000fe400048070ff */
[----:B------:R-:W-:Y:S02]  /*7240*/  F2FP.SATFINITE.E4M3.F32.PACK_AB_MERGE_C R116, R17, R16, R116 ;  /* 0x000000101174723e */ /* 0x000fe40004807074 */
[----:B------:R-:W-:Y:S02]  /*7250*/  F2FP.SATFINITE.E4M3.F32.PACK_AB_MERGE_C R117, R21, R20, R117 ;  /* 0x000000141575723e */ /* 0x000fe40004807075 */
[----:B------:R-:W-:Y:S02]  /*7260*/  F2FP.SATFINITE.E4M3.F32.PACK_AB_MERGE_C R118, R25, R24, R118 ;  /* 0x000000181976723e */ /* 0x000fe40004807076 */
[----:B------:R-:W-:Y:S02]  /*7270*/  F2FP.SATFINITE.E4M3.F32.PACK_AB_MERGE_C R119, R29, R28, R122 ;  /* 0x0000001c1d77723e */ /* 0x000fe4000480707a */
[----:B------:R-:W-:Y:S02]  /*7280*/  LEA R121, R86, UR48, 0x3 ;  /* 0x0000003056797c11 */ /* 0x000fe4000f8e18ff */
[----:B------:R-:W-:Y:S01]  /*7290*/  @P6 SHF.L.U32 R122, R73, 0x1f, RZ ;  /* 0x0000001f497a6819 */ /* 0x000fe200000006ff */
[----:B------:R1:W-:Y:S01]  /*72a0*/  STS.128 [R112+0x2210], R116 ;  /* 0x0022107470007388 */ /* 0x0003e20000000c00 */
[----:B------:R-:W-:Y:S01]  /*72b0*/  @!PT LDS RZ, [RZ] ;  /* 0x00000000fffff984 */ /* 0x000fe20000000800 */
[----:B------:R-:W-:Y:S01]  /*72c0*/  @!PT LDS RZ, [RZ] ;  /* 0x00000000fffff984 */ /* 0x000fe20000000800 */
[----:B------:R-:W-:Y:S01]  /*72d0*/  @!PT LDS RZ, [RZ] ;  /* 0x00000000fffff984 */ /* 0x000fe20000000800 */
[----:B------:R-:W-:Y:S01]  /*72e0*/  @!PT LDS RZ, [RZ] ;  /* 0x00000000fffff984 */ /* 0x000fe20000000800 */
[----:B------:R2:W-:Y:S07]  /*72f0*/  MEMBAR.ALL.CTA ;  /* 0x0000000000007992 */ /* 0x0005ee0000008000 */
[----:B--2---:R-:W2:Y:S02]  /*7300*/  FENCE.VIEW.ASYNC.S ;  /* 0x00000000000073c6 */ /* 0x004ea40000000000 */
[----:B--2---:R-:W-:Y:S06]  /*7310*/  BAR.SYNC.DEFER_BLOCKING 0x1, 0x80 ;  /* 0x0042000000007b1d */ /* 0x004fec0000010000 */
[----:B------:R-:W-:Y:S05]  /*7320*/  @P0 BRA `(.L_x_109) ;  /* 0x0000000000300947 */ /* 0x000fea0003800000 */
[----:B------:R-:W2:Y:S01]  /*7330*/  LDCU.64 UR6, c[0x0][0x348] ;  /* 0x00006900ff0677ac */ /* 0x000ea20008000a00 */
[----:B------:R-:W-:Y:S02]  /*7340*/  R2UR UR42, R107 ;  /* 0x000000006b2a72ca */ /* 0x000fe400000e0000 */
[----:B------:R-:W-:Y:S01]  /*7350*/  R2UR UR43, R105 ;  /* 0x00000000692b72ca */ /* 0x000fe200000e0000 */
[----:B------:R-:W-:Y:S01]  /*7360*/  UIADD3 UR4, UPT, UPT, UR48, 0x2200, URZ ;  /* 0x0000220030047890 */ /* 0x000fe2000fffe0ff */
[----:B------:R-:W-:Y:S05]  /*7370*/  R2UR UR44, R106 ;  /* 0x000000006a2c72ca */ /* 0x000fea00000e0000 */
[----:B------:R-:W-:Y:S05]  /*7380*/  IMAD.U32 R104, RZ, RZ, UR4 ;  /* 0x00000004ff687e24 */ /* 0x000fea000f8e00ff */
[----:B------:R-:W-:Y:S01]  /*7390*/  R2UR UR40, R104 ;  /* 0x00000000682872ca */ /* 0x000fe200000e0000 */
[----:B--2---:R-:W-:Y:S04]  /*73a0*/  UIADD3 UR4, UP0, UPT, UR6, 0x680, URZ ;  /* 0x0000068006047890 */ /* 0x004fe8000ff1e0ff */
[----:B------:R-:W-:Y:S09]  /*73b0*/  UIADD3.X UR5, UPT, UPT, URZ, UR7, URZ, UP0, !UPT ;  /* 0x00000007ff057290 */ /* 0x000ff200087fe4ff */
[----:B------:R2:W-:Y:S01]  /*73c0*/  UTMASTG.4D.IM2COL [UR40], [UR4] ;  /* 0x00000028040073b5 */ /* 0x0005e20008058000 */
[----:B------:R0:W-:Y:S01]  /*73d0*/  UTMACMDFLUSH ;  /* 0x00000000000079b7 */ /* 0x0001e20000000000 */
[----:B--2---:R-:W-:Y:S04]  /*73e0*/  DEPBAR.LE SB0, 0x1 ;  /* 0x000080400000791a */ /* 0x004fe80000000000 */
.L_x_109:
[----:B------:R-:W-:Y:S05]  /*73f0*/  BSYNC.RECONVERGENT B0 ;  /* 0x0000000000007941 */ /* 0x000fea0003800200 */
.L_x_108:
[----:B------:R-:W-:Y:S06]  /*7400*/  BAR.SYNC.DEFER_BLOCKING 0x1, 0x80 ;  /* 0x0042000000007b1d */ /* 0x000fec0000010000 */
[----:B------:R-:W2:Y:S01]  /*7410*/  @P6 SYNCS.PHASECHK.TRANS64.TRYWAIT P0, [R121+URZ+0x110], R122 ;  /* 0x0001107a790065a7 */ /* 0x000ea200080011ff */
[----:B------:R-:W-:Y:S01]  /*7420*/  BSSY B1, `(.L_x_110) ;  /* 0x0000020000017945 */ /* 0x000fe20003800000 */
[----:B--2---:R-:W-:Y:S03]  /*7430*/  @P6 SEL R114, RZ, 0x1, !P0 ;  /* 0x00000001ff726807 */ /* 0x004fe60004000000 */
[----:B------:R-:W-:Y:S05]  /*7440*/  @!P6 BRA `(.L_x_111) ;  /* 0x000000000074e947 */ /* 0x000fea0003800000 */
[----:B------:R-:W-:Y:S01]  /*7450*/  ISETP.NE.AND P1, PT, R115, RZ, PT ;  /* 0x000000ff7300720c */ /* 0x000fe20003f25270 */
[----:B------:R-:W2:Y:S01]  /*7460*/  S2R R0, SR_CgaCtaId ;  /* 0x0000000000007919 */ /* 0x000ea20000008800 */
[----:B------:R-:W-:Y:S01]  /*7470*/  ISETP.NE.AND P0, PT, R114, RZ, PT ;  /* 0x000000ff7200720c */ /* 0x000fe20003f05270 */
[----:B------:R-:W-:Y:S10]  /*7480*/  BSSY B0, `(.L_x_112) ;  /* 0x0000008000007945 */ /* 0x000ff40003800000 */
[----:B------:R-:W-:Y:S05]  /*7490*/  @P1 IMAD R2, R86, 0x1000, R89 ;  /* 0x0000100056021824 */ /* 0x000fea00078e0259 */
[----:B------:R-:W-:Y:S05]  /*74a0*/  @P1 IADD3 R3, PT, PT, R2, UR48, RZ ;  /* 0x0000003002031c10 */ /* 0x000fea000fffe0ff */
[----:B------:R-:W-:Y:S01]  /*74b0*/  @P1 IMAD.IADD R3, R3, 0x1, R120 ;  /* 0x0000000103031824 */ /* 0x000fe200078e0278 */
[----:B------:R-:W-:Y:S06]  /*74c0*/  @P0 BRA `(.L_x_113) ;  /* 0x00000000000c0947 */ /* 0x000fec0003800000 */
[----:B------:R-:W-:Y:S04]  /*74d0*/  SHF.L.U32 R4, R73, 0x1f, RZ ;  /* 0x0000001f49047819 */ /* 0x000fe800000006ff */
[----:B------:R-:W3:Y:S02]  /*74e0*/  SYNCS.PHASECHK.TRANS64.TRYWAIT P0, [R121+URZ+0x110], R4 ;  /* 0x00011004790075a7 */ /* 0x000ee400080011ff */
[----:B---3--:R-:W-:Y:S05]  /*74f0*/  @!P0 BRA `(.L_x_114) ;  /* 0x00000018008c8947 */ /* 0x008fea0003800000 */
.L_x_113:
[----:B------:R-:W-:Y:S05]  /*7500*/  BSYNC B0 ;  /* 0x0000000000007941 */ /* 0x000fea0003800000 */
.L_x_112:
[----:B------:R-:W-:Y:S01]  /*7510*/  ISETP.NE.AND P0, PT, R115, RZ, PT ;  /* 0x000000ff7300720c */ /* 0x000fe20003f05270 */
[----:B---3--:R-:W-:Y:S02]  /*7520*/  VIADD R121, R121, 0x120 ;  /* 0x0000012079797836 */ /* 0x008fe40000000000 */
[----:B------:R-:W-:Y:S03]  /*7530*/  VIADD R86, R86, 0x1 ;  /* 0x0000000156567836 */ /* 0x000fe60000000000 */
[----:B--2---:R-:W-:Y:S07]  /*7540*/  PRMT R0, R0, 0x654, R121 ;  /* 0x0000065400007816 */ /* 0x004fee0000000079 */
[----:B------:R2:W3:Y:S04]  /*7550*/  @P0 LDS.128 R76, [R2+UR48+0x200] ;  /* 0x00020030024c0984 */ /* 0x0004e80008000c00 */
[----:B------:R2:W4:Y:S01]  /*7560*/  @P0 LDS.128 R80, [R3+0x210] ;  /* 0x0002100003500984 */ /* 0x0005220000000c00 */
[C---:B------:R-:W-:Y:S01]  /*7570*/  ISETP.NE.AND P0, PT, R86.reuse, 0x2, PT ;  /* 0x000000025600780c */ /* 0x040fe20003f05270 */
[----:B------:R-:W-:Y:S01]  /*7580*/  @!PT LDS RZ, [RZ] ;  /* 0x00000000fffff984 */ /* 0x000fe20000000800 */
[----:B------:R-:W-:Y:S01]  /*7590*/  @!PT LDS RZ, [RZ] ;  /* 0x00000000fffff984 */ /* 0x000fe20000000800 */
[----:B------:R-:W-:Y:S01]  /*75a0*/  @!PT LDS RZ, [RZ] ;  /* 0x00000000fffff984 */ /* 0x000fe20000000800 */
[----:B------:R-:W-:Y:S01]  /*75b0*/  @!PT LDS RZ, [RZ] ;  /* 0x00000000fffff984 */ /* 0x000fe20000000800 */
[----:B------:R5:W-:Y:S06]  /*75c0*/  MEMBAR.ALL.CTA ;  /* 0x0000000000007992 */ /* 0x000bec0000008000 */
[----:B-----5:R-:W5:Y:S01]  /*75d0*/  FENCE.VIEW.ASYNC.S ;  /* 0x00000000000073c6 */ /* 0x020f620000000000 */
[----:B------:R-:W-:Y:S01]  /*75e0*/  SEL R86, R86, RZ, P0 ;  /* 0x000000ff56567207 */ /* 0x000fe20000000000 */
[----:B-----5:R5:W-:Y:S02]  /*75f0*/  SYNCS.ARRIVE.TRANS64.RED.A1T0 RZ, [R0+URZ], RZ ;  /* 0x000000ff00ff79a7 */ /* 0x020be400081004ff */
[----:B-----5:R-:W-:Y:S04]  /*7600*/  SEL R0, RZ, 0x1, P0 ;  /* 0x00000001ff007807 */ /* 0x020fe80000000000 */
[----:B--23--:R-:W-:Y:S02]  /*7610*/  LOP3.LUT R73, R73, R0, RZ, 0x3c, !PT ;  /* 0x0000000049497212 */ /* 0x00cfe400078e3cff */
.L_x_111:
[----:B------:R-:W-:Y:S05]  /*7620*/  BSYNC B1 ;  /* 0x0000000000017941 */ /* 0x000fea0003800000 */
.L_x_110:
[----:B------:R-:W-:Y:S05]  /*7630*/  VIADD R0, R39, 0x40 ;  /* 0x0000004027007836 */ /* 0x000fea0000000000 */
[----:B------:R-:W-:Y:S04]  /*7640*/  SHF.R.U32.HI R0, RZ, 0x15, R0 ;  /* 0x00000015ff007819 */ /* 0x000fe80000011600 */
[----:B------:R-:W-:Y:S11]  /*7650*/  LOP3.LUT P0, RZ, R0, 0x3, R93, 0x48, !PT ;  /* 0x0000000300ff7812 */ /* 0x000ff6000780485d */
[----:B------:R-:W-:Y:S02]  /*7660*/  @!UPT UIADD3 URZ, UPT, UPT, URZ, URZ, URZ ;  /* 0x000000fffffff290 */ /* 0x000fe4000fffe0ff */
[----:B------:R-:W-:Y:S05]  /*7670*/  @!P0 BRA `(.L_x_115) ;  /* 0x0000000000408947 */ /* 0x000fea0003800000 */
[----:B------:R-:W2:Y:S01]  /*7680*/  LDCU.64 UR8, c[0x4][0x70] ;  /* 0x01000e00ff0877ac */ /* 0x000ea20008000a00 */
[----:B------:R-:W-:Y:S01]  /*7690*/  MOV R3, 0x0 ;  /* 0x0000000000037802 */ /* 0x000fe20000000f00 */
[----:B------:R-:W-:Y:S02]  /*76a0*/  HFMA2 R12, -RZ, RZ, 0, 5.9604644775390625e-08 ;  /* 0x00000001ff0c7431 */ /* 0x000fe400000001ff */
[----:B------:R-:W-:Y:S02]  /*76b0*/  IMAD.MOV.U32 R8, RZ, RZ, 0x192 ;  /* 0x00000192ff087424 */ /* 0x000fe400078e00ff */
[----:B------:R-:W-:Y:S01]  /*76c0*/  IMAD.MOV.U32 R13, RZ, RZ, RZ ;  /* 0x000000ffff0d7224 */ /* 0x000fe200078e00ff */
[----:B------:R-:W3:Y:S01]  /*76d0*/  LDCU.64 UR6, c[0x4][0x78] ;  /* 0x01000f00ff0677ac */ /* 0x000ee20008000a00 */
[----:B------:R-:W1:Y:S01]  /*76e0*/  LDC.64 R2, c[0x4][R3] ;  /* 0x0100000003027b82 */ /* 0x000e620000000a00 */
[----:B------:R-:W5:Y:S01]  /*76f0*/  LDCU.64 UR4, c[0x4][0x10] ;  /* 0x01000200ff0477ac */ /* 0x000f620008000a00 */
[----:B--2---:R-:W-:Y:S01]  /*7700*/  MOV R5, UR9 ;  /* 0x0000000900057c02 */ /* 0x004fe20008000f00 */
[----:B------:R-:W-:Y:S01]  /*7710*/  IMAD.U32 R4, RZ, RZ, UR8 ;  /* 0x00000008ff047e24 */ /* 0x000fe2000f8e00ff */
[----:B---3--:R-:W-:Y:S01]  /*7720*/  MOV R7, UR7 ;  /* 0x0000000700077c02 */ /* 0x008fe20008000f00 */
[----:B------:R-:W-:Y:S01]  /*7730*/  IMAD.U32 R6, RZ, RZ, UR6 ;  /* 0x00000006ff067e24 */ /* 0x000fe2000f8e00ff */
[----:B-----5:R-:W-:Y:S01]  /*7740*/  MOV R11, UR5 ;  /* 0x00000005000b7c02 */ /* 0x020fe20008000f00 */
[----:B------:R-:W-:Y:S02]  /*7750*/  IMAD.U32 R10, RZ, RZ, UR4 ;  /* 0x00000004ff0a7e24 */ /* 0x000fe4000f8e00ff */
[----:B------:R-:W-:Y:S07]  /*7760*/  LEPC R20, `(.L_x_115) ;  /* 0x000000001014794e */ /* 0x000fee0000000000 */
[----:B-1--4-:R-:W-:Y:S05]  /*7770*/  CALL.ABS.NOINC R2 ;  /* 0x0000000002007343 */ /* 0x012fea0003c00000 */
.L_x_115:
[----:B------:R-:W-:Y:S01]  /*7780*/  ISETP.NE.AND P0, PT, R91, RZ, PT ;  /* 0x000000ff5b00720c */ /* 0x000fe20003f05270 */
[----:B------:R-:W-:Y:S05]  /*7790*/  WARPSYNC.ALL ;  /* 0x0000000000007948 */ /* 0x000fea0003800000 */
[----:B------:R-:W-:Y:S01]  /*77a0*/  R2UR UR4, R39 ;  /* 0x00000000270472ca */ /* 0x000fe200000e0000 */
[----:B------:R-:W2:Y:S01]  /*77b0*/  S2UR UR6, SR_CgaCtaId ;  /* 0x00000000000679c3 */ /* 0x000ea20000008800 */
[-C--:B------:R-:W-:Y:S01]  /*77c0*/  F2FP.F16.E4M3.UNPACK_B R42, R76.reuse ;  /* 0x0000004cff2a723e */ /* 0x080fe200020006ff */
[----:B------:R-:W-:Y:S01]  /*77d0*/  BSSY.RECONVERGENT B0, `(.L_x_116) ;  /* 0x000009d000007945 */ /* 0x000fe20003800200 */
[----:B------:R-:W-:Y:S02]  /*77e0*/  F2FP.F16.E4M3.UNPACK_B R76, R76.H1 ;  /* 0x0000004cff4c723e */ /* 0x000fe400030006ff */
[-C--:B------:R-:W-:Y:S01]  /*77f0*/  F2FP.F16.E4M3.UNPACK_B R46, R77.reuse ;  /* 0x0000004dff2e723e */ /* 0x080fe200020006ff */
[--C-:B------:R-:W-:Y:S01]  /*7800*/  HADD2.F32 R40, -RZ, R42.reuse.H0_H0 ;  /* 0x2000002aff287230 */ /* 0x100fe20000004100 */
[----:B------:R-:W-:Y:S01]  /*7810*/  F2FP.F16.E4M3.UNPACK_B R77, R77.H1 ;  /* 0x0000004dff4d723e */ /* 0x000fe200030006ff */
[----:B------:R-:W-:Y:S01]  /*7820*/  HADD2.F32 R42, -RZ, R42.H1_H1 ;  /* 0x3000002aff2a7230 */ /* 0x000fe20000004100 */
[-C--:B------:R-:W-:Y:S01]  /*7830*/  F2FP.F16.E4M3.UNPACK_B R50, R78.reuse ;  /* 0x0000004eff32723e */ /* 0x080fe200020006ff */
[----:B------:R-:W-:Y:S01]  /*7840*/  HADD2.F32 R43, -RZ, R76.H0_H0 ;  /* 0x2000004cff2b7230 */ /* 0x000fe20000004100 */
[----:B------:R-:W-:Y:S01]  /*7850*/  F2FP.F16.E4M3.UNPACK_B R78, R78.H1 ;  /* 0x0000004eff4e723e */ /* 0x000fe200030006ff */
[----:B------:R-:W-:Y:S01]  /*7860*/  LDTM.16dp32bit_t0_t15.x32 R4, tmem[UR4+0x40] ;  /* 0x00004004000479ee */ /* 0x000fe20008a80000 */
[----:B------:R-:W3:Y:S01]  /*7870*/  LDTM.16dp32bit_t16_t31.x32 R4, tmem[UR4+0x60] ;  /* 0x00006004000479ee */ /* 0x000ee20008aa0000 */
[----:B------:R-:W-:Y:S01]  /*7880*/  NOP ;  /* 0x0000000000007918 */ /* 0x000fe20000000000 */
[--C-:B------:R-:W-:Y:S01]  /*7890*/  HADD2.F32 R45, -RZ, R46.reuse.H0_H0 ;  /* 0x2000002eff2d7230 */ /* 0x100fe20000004100 */
[----:B------:R-:W-:Y:S01]  /*78a0*/  R2UR UR5, R113 ;  /* 0x00000000710572ca */ /* 0x000fe200000e0000 */
[----:B------:R-:W-:Y:S01]  /*78b0*/  HADD2.F32 R46, -RZ, R46.H1_H1 ;  /* 0x3000002eff2e7230 */ /* 0x000fe20000004100 */
[----:B------:R-:W-:Y:S01]  /*78c0*/  F2FP.F16.E4M3.UNPACK_B R54, R79 ;  /* 0x0000004fff36723e */ /* 0x000fe200020006ff */
[--C-:B------:R-:W-:Y:S01]  /*78d0*/  HADD2.F32 R49, -RZ, R50.reuse.H0_H0 ;  /* 0x20000032ff317230 */ /* 0x100fe20000004100 */
[----:B----4-:R-:W-:Y:S01]  /*78e0*/  F2FP.F16.E4M3.UNPACK_B R58, R80 ;  /* 0x00000050ff3a723e */ /* 0x010fe200020006ff */
        /* <DEDUP_REMOVED lines=8> */
[----:B------:R-:W-:Y:S01]  /*7970*/  UIADD3 UR4, UPT, UPT, UR5, 0x160, URZ ;  /* 0x0000016005047890 */ /* 0x000fe2000fffe0ff */
[----:B------:R-:W-:Y:S01]  /*7980*/  HADD2.F32 R59, -RZ, R58.H1_H1 ;  /* 0x3000003aff3b7230 */ /* 0x000fe20000004100 */
[----:B------:R-:W-:Y:S01]  /*7990*/  F2FP.F16.E4M3.UNPACK_B R80, R80.H1 ;  /* 0x00000050ff50723e */ /* 0x000fe200030006ff */
[--C-:B------:R-:W-:Y:S01]  /*79a0*/  HADD2.F32 R61, -RZ, R62.reuse.H0_H0 ;  /* 0x2000003eff3d7230 */ /* 0x100fe20000004100 */
[----:B------:R-:W-:Y:S01]  /*79b0*/  F2FP.F16.E4M3.UNPACK_B R81, R81.H1 ;  /* 0x00000051ff51723e */ /* 0x000fe200030006ff */
[----:B------:R-:W-:Y:S01]  /*79c0*/  HADD2.F32 R62, -RZ, R62.H1_H1 ;  /* 0x3000003eff3e7230 */ /* 0x000fe20000004100 */
[----:B------:R-:W-:Y:S01]  /*79d0*/  F2FP.F16.E4M3.UNPACK_B R82, R82.H1 ;  /* 0x00000052ff52723e */ /* 0x000fe200030006ff */
[--C-:B------:R-:W-:Y:S01]  /*79e0*/  HADD2.F32 R65, -RZ, R66.reuse.H0_H0 ;  /* 0x20000042ff417230 */ /* 0x100fe20000004100 */
[----:B--2---:R-:W-:Y:S01]  /*79f0*/  UPRMT UR4, UR6, 0x654, UR4 ;  /* 0x0000065406047896 */ /* 0x004fe20008000004 */
[C---:B---3--:R-:W-:Y:S01]  /*7a00*/  FMUL R4, R38.reuse, R4 ;  /* 0x0000000426047220 */ /* 0x048fe20000400000 */
[C---:B------:R-:W-:Y:S01]  /*7a10*/  FMUL R5, R38.reuse, R5 ;  /* 0x0000000526057220 */ /* 0x040fe20000400000 */
[C---:B------:R-:W-:Y:S01]  /*7a20*/  FMUL R8, R38.reuse, R8 ;  /* 0x0000000826087220 */ /* 0x040fe20000400000 */
[C---:B------:R-:W-:Y:S01]  /*7a30*/  FMUL R9, R38.reuse, R9 ;  /* 0x0000000926097220 */ /* 0x040fe20000400000 */
[C---:B------:R-:W-:Y:S01]  /*7a40*/  FFMA R4, R41.reuse, R40, R4 ;  /* 0x0000002829047223 */ /* 0x040fe20000000004 */
[C---:B------:R-:W-:Y:S01]  /*7a50*/  FFMA R5, R41.reuse, R42, R5 ;  /* 0x0000002a29057223 */ /* 0x040fe20000000005 */
[C---:B------:R-:W-:Y:S01]  /*7a60*/  FMUL R12, R38.reuse, R12 ;  /* 0x0000000c260c7220 */ /* 0x040fe20000400000 */
[C---:B------:R-:W-:Y:S01]  /*7a70*/  FMUL R13, R38.reuse, R13 ;  /* 0x0000000d260d7220 */ /* 0x040fe20000400000 */
[----:B------:R-:W-:Y:S01]  /*7a80*/  SYNCS.ARRIVE.TRANS64.RED.A1T0 RZ, [UR4], RZ ;  /* 0x000000ffffff79a7 */ /* 0x000fe20008100404 */
[C---:B------:R-:W-:Y:S01]  /*7a90*/  FMUL R16, R38.reuse, R16 ;  /* 0x0000001026107220 */ /* 0x040fe20000400000 */
[C---:B------:R-:W-:Y:S01]  /*7aa0*/  FMUL R17, R38.reuse, R17 ;  /* 0x0000001126117220 */ /* 0x040fe20000400000 */
[C---:B------:R-:W-:Y:S01]  /*7ab0*/  FMUL R0, R38.reuse, R20 ;  /* 0x0000001426007220 */ /* 0x040fe20000400000 */
[C---:B------:R-:W-:Y:S01]  /*7ac0*/  FMUL R2, R38.reuse, R21 ;  /* 0x0000001526027220 */ /* 0x040fe20000400000 */
[C---:B------:R-:W-:Y:S01]  /*7ad0*/  FMUL R20, R38.reuse, R24 ;  /* 0x0000001826147220 */ /* 0x040fe20000400000 */
[C---:B------:R-:W-:Y:S01]  /*7ae0*/  FMUL R21, R38.reuse, R25 ;  /* 0x0000001926157220 */ /* 0x040fe20000400000 */
[----:B------:R-:W-:Y:S02]  /*7af0*/  HADD2.F32 R66, -RZ, R66.H1_H1 ;  /* 0x30000042ff427230 */ /* 0x000fe40000004100 */
        /* <DEDUP_REMOVED lines=15> */
[----:B------:R-:W-:Y:S01]  /*7bf0*/  FFMA R10, R41, R47, R10 ;  /* 0x0000002f290a7223 */ /* 0x000fe2000000000a */
[----:B------:R-:W-:Y:S01]  /*7c00*/  HADD2.F32 R43, -RZ, R69.H0_H0 ;  /* 0x20000045ff2b7230 */ /* 0x000fe20000004100 */
[----:B-1----:R-:W-:Y:S01]  /*7c10*/  F2FP.SATFINITE.E4M3.F32.PACK_AB_MERGE_C R108, R7, R6, RZ ;  /* 0x00000006076c723e */ /* 0x002fe200048070ff */
        /* <DEDUP_REMOVED lines=8> */
[----:B------:R-:W-:Y:S01]  /*7ca0*/  FFMA R14, R41, R51, R14 ;  /* 0x00000033290e7223 */ /* 0x000fe2000000000e */
[C---:B------:R-:W-:Y:S01]  /*7cb0*/  FMUL R15, R38.reuse, R15 ;  /* 0x0000000f260f7220 */ /* 0x040fe20000400000 */
[----:B------:R-:W-:Y:S01]  /*7cc0*/  F2FP.F16.E4M3.UNPACK_B R83, R83.H1 ;  /* 0x00000053ff53723e */ /* 0x000fe200030006ff */
[--C-:B------:R-:W-:Y:S01]  /*7cd0*/  HADD2.F32 R55, -RZ, R79.reuse.H0_H0 ;  /* 0x2000004fff377230 */ /* 0x100fe20000004100 */
[----:B------:R-:W-:Y:S01]  /*7ce0*/  F2FP.SATFINITE.E4M3.F32.PACK_AB_MERGE_C R109, R11, R10, RZ ;  /* 0x0000000a0b6d723e */ /* 0x000fe200048070ff */
[C---:B------:R-:W-:Y:S01]  /*7cf0*/  FFMA R15, R41.reuse, R52, R15 ;  /* 0x00000034290f7223 */ /* 0x040fe2000000000f */
[C---:B------:R-:W-:Y:S01]  /*7d00*/  FFMA R16, R41.reuse, R53, R16 ;  /* 0x0000003529107223 */ /* 0x040fe20000000010 */
[----:B------:R-:W-:Y:S01]  /*7d10*/  FFMA R17, R41, R54, R17 ;  /* 0x0000003629117223 */ /* 0x000fe20000000011 */
[----:B------:R-:W-:Y:S01]  /*7d20*/  F2FP.SATFINITE.E4M3.F32.PACK_AB_MERGE_C R109, R9, R8, R109 ;  /* 0x00000008096d723e */ /* 0x000fe2000480706d */
[----:B------:R-:W-:Y:S01]  /*7d30*/  HADD2.F32 R56, -RZ, R79.H1_H1 ;  /* 0x3000004fff387230 */ /* 0x000fe20000004100 */
[----:B------:R-:W-:Y:S01]  /*7d40*/  F2FP.SATFINITE.E4M3.F32.PACK_AB_MERGE_C R110, R15, R14, RZ ;  /* 0x0000000e0f6e723e */ /* 0x000fe200048070ff */
[C---:B------:R-:W-:Y:S01]  /*7d50*/  FMUL R18, R38.reuse, R18 ;  /* 0x0000001226127220 */ /* 0x040fe20000400000 */
[C---:B------:R-:W-:Y:S01]  /*7d60*/  FMUL R19, R38.reuse, R19 ;  /* 0x0000001326137220 */ /* 0x040fe20000400000 */
[--C-:B------:R-:W-:Y:S02]  /*7d70*/  HADD2.F32 R58, -RZ, R80.reuse.H0_H0 ;  /* 0x20000050ff3a7230 */ /* 0x100fe40000004100 */
[C---:B------:R-:W-:Y:S01]  /*7d80*/  FMUL R3, R38.reuse, R22 ;  /* 0x0000001626037220 */ /* 0x040fe20000400000 */
[C---:B------:R-:W-:Y:S01]  /*7d90*/  FFMA R18, R41.reuse, R55, R18 ;  /* 0x0000003729127223 */ /* 0x040fe20000000012 */
[----:B------:R-:W-:Y:S02]  /*7da0*/  HADD2.F32 R60, -RZ, R80.H1_H1 ;  /* 0x30000050ff3c7230 */ /* 0x000fe40000004100 */
        /* <DEDUP_REMOVED lines=42> */
[----:B------:R-:W-:Y:S03]  /*8050*/  IADD3 R70, PT, PT, R36, 0x1, RZ ;  /* 0x0000000124467810 */ /* 0x000fe60007ffe0ff */
        /* <DEDUP_REMOVED lines=13> */
[----:B------:R-:W-:Y:S01]  /*8130*/  R2UR UR12, R106 ;  /* 0x000000006a0c72ca */ /* 0x000fe200000e0000 */
[----:B------:R-:W-:Y:S02]  /*8140*/  UIADD3 UR8, UPT, UPT, UR48, 0x3200, URZ ;  /* 0x0000320030087890 */ /* 0x000fe4000fffe0ff */
[----:B--2---:R-:W-:Y:S04]  /*8150*/  UIADD3 UR4, UP0, UPT, UR6, 0x680, URZ ;  /* 0x0000068006047890 */ /* 0x004fe8000ff1e0ff */
[----:B------:R-:W-:Y:S09]  /*8160*/  UIADD3.X UR5, UPT, UPT, URZ, UR7, URZ, UP0, !UPT ;  /* 0x00000007ff057290 */ /* 0x000ff200087fe4ff */
[----:B------:R2:W-:Y:S01]  /*8170*/  UTMASTG.4D.IM2COL [UR8], [UR4] ;  /* 0x00000008040073b5 */ /* 0x0005e20008058000 */
[----:B------:R0:W-:Y:S01]  /*8180*/  UTMACMDFLUSH ;  /* 0x00000000000079b7 */ /* 0x0001e20000000000 */
[----:B--2---:R-:W-:Y:S04]  /*8190*/  DEPBAR.LE SB0, 0x1 ;  /* 0x000080400000791a */ /* 0x004fe80000000000 */
.L_x_117:
[----:B------:R-:W-:Y:S05]  /*81a0*/  BSYNC.RECONVERGENT B0 ;  /* 0x0000000000007941 */ /* 0x000fea0003800200 */
.L_x_116:
[----:B------:R-:W-:Y:S01]  /*81b0*/  R2UR UR5, R100 ;  /* 0x00000000640572ca */ /* 0x000fe200000e0000 */
[----:B------:R-:W-:Y:S01]  /*81c0*/  BAR.SYNC.DEFER_BLOCKING 0x1, 0x80 ;  /* 0x0042000000007b1d */ /* 0x000fe20000010000 */
[----:B------:R-:W-:Y:S01]  /*81d0*/  R2UR UR4, R101 ;  /* 0x00000000650472ca */ /* 0x000fe200000e0000 */
[----:B------:R-:W-:Y:S01]  /*81e0*/  UISETP.NE.AND UP0, UPT, UR51, URZ, UPT ;  /* 0x000000ff3300728c */ /* 0x000fe2000bf05270 */
[C---:B------:R-:W-:Y:S02]  /*81f0*/  ISETP.NE.AND P0, PT, R70.reuse, 0x2, PT ;  /* 0x000000024600780c */ /* 0x040fe40003f05270 */
[----:B------:R-:W-:Y:S02]  /*8200*/  LOP3.LUT R87, R87, 0x1, RZ, 0x3c, !PT ;  /* 0x0000000157577812 */ /* 0x000fe400078e3cff */
[----:B------:R-:W-:Y:S02]  /*8210*/  SEL R3, RZ, 0x1, P0 ;  /* 0x00000001ff037807 */ /* 0x000fe40000000000 */
[----:B------:R-:W-:Y:S02]  /*8220*/  SEL R36, R70, RZ, P0 ;  /* 0x000000ff46247207 */ /* 0x000fe40000000000 */
[----:B------:R-:W-:Y:S01]  /*8230*/  LOP3.LUT R88, R88, R3, RZ, 0x3c, !PT ;  /* 0x0000000358587212 */ /* 0x000fe200078e3cff */
[----:B------:R-:W-:Y:S02]  /*8240*/  UIADD3 UR21, UPT, UPT, UR36, UR5, URZ ;  /* 0x0000000524157290 */ /* 0x000fe4000fffe0ff */
[----:B------:R-:W-:Y:S01]  /*8250*/  UIADD3 UR49, UPT, UPT, UR37, UR4, URZ ;  /* 0x0000000425317290 */ /* 0x000fe2000fffe0ff */
[----:B------:R-:W-:Y:S01]  /*8260*/  UMOV UR50, UR60 ;  /* 0x0000003c00327c82 */ /* 0x000fe20008000000 */
[----:B------:R-:W-:Y:S10]  /*8270*/  BRA.U UP0, `(.L_x_118) ;  /* 0xffffffd500447547 */ /* 0x000ff4000b83ffff */
[----:B------:R-:W-:Y:S05]  /*8280*/  EXIT ;  /* 0x000000000000794d */ /* 0x000fea0003800000 */
.L_x_25:
[----:B------:R-:W-:Y:S07]  /*8290*/  MOV R0, UR9 ;  /* 0x0000000900007c02 */ /* 0x000fee0008000f00 */
.L_x_119:
[----:B-1----:R1:W2:Y:S02]  /*82a0*/  SYNCS.PHASECHK.TRANS64.TRYWAIT P0, [R0+URZ+0x88], R5 ;  /* 0x00008805000075a7 */ /* 0x0022a400080011ff */
[----:B--2---:R-:W-:Y:S05]  /*82b0*/  @!P0 NANOSLEEP.SYNCS 0x989680 ;  /* 0x009896800000895d */ /* 0x004fea0003900000 */
[----:B------:R-:W2:Y:S02]  /*82c0*/  @!P0 SYNCS.PHASECHK.TRANS64 P0, [R0+URZ+0x88], R5 ;  /* 0x00008805000085a7 */ /* 0x000ea400080010ff */
[----:B--2---:R-:W-:Y:S05]  /*82d0*/  @!P0 BRA `(.L_x_119) ;  /* 0xfffffffc00f08947 */ /* 0x004fea000383ffff */
[----:B------:R-:W-:Y:S05]  /*82e0*/  BRA `(.L_x_24) ;  /* 0xffffff9800207947 */ /* 0x000fea000383ffff */
.L_x_32:
[----:B------:R-:W-:Y:S07]  /*82f0*/  MOV R0, UR9 ;  /* 0x0000000900007c02 */ /* 0x000fee0008000f00 */
.L_x_120:
[----:B-1----:R1:W2:Y:S02]  /*8300*/  SYNCS.PHASECHK.TRANS64.TRYWAIT P0, [R0+URZ+0x88], R5 ;  /* 0x00008805000075a7 */ /* 0x0022a400080011ff */
[----:B--2---:R-:W-:Y:S05]  /*8310*/  @!P0 NANOSLEEP.SYNCS 0x989680 ;  /* 0x009896800000895d */ /* 0x004fea0003900000 */
[----:B------:R-:W2:Y:S02]  /*8320*/  @!P0 SYNCS.PHASECHK.TRANS64 P0, [R0+URZ+0x88], R5 ;  /* 0x00008805000085a7 */ /* 0x000ea400080010ff */
[----:B--2---:R-:W-:Y:S05]  /*8330*/  @!P0 BRA `(.L_x_120) ;  /* 0xfffffffc00f08947 */ /* 0x004fea000383ffff */
[----:B------:R-:W-:Y:S05]  /*8340*/  BRA `(.L_x_31) ;  /* 0xffffff9c00707947 */ /* 0x000fea000383ffff */
.L_x_37:
[----:B------:R-:W-:-:S07]  /*8350*/  MOV R0, UR24 ;  /* 0x0000001800007c02 */ /* 0x000fce0008000f00 */
.L_x_121:
[----:B-1----:R1:W2:Y:S02]  /*8360*/  SYNCS.PHASECHK.TRANS64.TRYWAIT P0, [R0+URZ+0x140], R5 ;  /* 0x00014005000075a7 */ /* 0x0022a400080011ff */
[----:B--2---:R-:W-:Y:S05]  /*8370*/  @!P0 NANOSLEEP.SYNCS 0x989680 ;  /* 0x009896800000895d */ /* 0x004fea0003900000 */
[----:B------:R-:W2:Y:S02]  /*8380*/  @!P0 SYNCS.PHASECHK.TRANS64 P0, [R0+URZ+0x140], R5 ;  /* 0x00014005000085a7 */ /* 0x000ea400080010ff */
[----:B--2---:R-:W-:Y:S05]  /*8390*/  @!P0 BRA `(.L_x_121) ;  /* 0xfffffffc00f08947 */ /* 0x004fea000383ffff */
[----:B------:R-:W-:Y:S05]  /*83a0*/  BRA `(.L_x_122) ;  /* 0xffffffa000347947 */ /* 0x000fea000383ffff */
.L_x_41:
[----:B------:R-:W-:-:S07]  /*83b0*/  MOV R0, UR4 ;  /* 0x0000000400007c02 */ /* 0x000fce0008000f00 */
.L_x_123:
[----:B-1----:R1:W2:Y:S02]  /*83c0*/  SYNCS.PHASECHK.TRANS64.TRYWAIT P0, [R0+URZ], R5 ;  /* 0x00000005000075a7 */ /* 0x0022a400080011ff */
[----:B--2---:R-:W-:Y:S05]  /*83d0*/  @!P0 NANOSLEEP.SYNCS 0x989680 ;  /* 0x009896800000895d */ /* 0x004fea0003900000 */
[----:B------:R-:W2:Y:S02]  /*83e0*/  @!P0 SYNCS.PHASECHK.TRANS64 P0, [R0+URZ], R5 ;  /* 0x00000005000085a7 */ /* 0x000ea400080010ff */
[----:B--2---:R-:W-:Y:S05]  /*83f0*/  @!P0 BRA `(.L_x_123) ;  /* 0xfffffffc00f08947 */ /* 0x004fea000383ffff */
[----:B------:R-:W-:Y:S05]  /*8400*/  BRA `(.L_x_124) ;  /* 0xffffffa400c87947 */ /* 0x000fea000383ffff */
.L_x_42:
[----:B-1----:R-:W-:-:S07]  /*8410*/  MOV R0, UR5 ;  /* 0x0000000500007c02 */ /* 0x002fce0008000f00 */
.L_x_125:
[----:B-1----:R1:W2:Y:S02]  /*8420*/  SYNCS.PHASECHK.TRANS64.TRYWAIT P0, [R0+URZ], R3 ;  /* 0x00000003000075a7 */ /* 0x0022a400080011ff */
[----:B--2---:R-:W-:Y:S05]  /*8430*/  @!P0 NANOSLEEP.SYNCS 0x989680 ;  /* 0x009896800000895d */ /* 0x004fea0003900000 */
[----:B------:R-:W2:Y:S02]  /*8440*/  @!P0 SYNCS.PHASECHK.TRANS64 P0, [R0+URZ], R3 ;  /* 0x00000003000085a7 */ /* 0x000ea400080010ff */
[----:B--2---:R-:W-:Y:S05]  /*8450*/  @!P0 BRA `(.L_x_125) ;  /* 0xfffffffc00f08947 */ /* 0x004fea000383ffff */
[----:B------:R-:W-:Y:S05]  /*8460*/  BRA `(.L_x_126) ;  /* 0xffffffa400d47947 */ /* 0x000fea000383ffff */
.L_x_43:
[----:B------:R-:W-:-:S07]  /*8470*/  MOV R0, UR5 ;  /* 0x0000000500007c02 */ /* 0x000fce0008000f00 */
.L_x_127:
[----:B-1----:R1:W2:Y:S02]  /*8480*/  SYNCS.PHASECHK.TRANS64.TRYWAIT P0, [R0+URZ], R3 ;  /* 0x00000003000075a7 */ /* 0x0022a400080011ff */
[----:B--2---:R-:W-:Y:S05]  /*8490*/  @!P0 NANOSLEEP.SYNCS 0x989680 ;  /* 0x009896800000895d */ /* 0x004fea0003900000 */
[----:B------:R-:W2:Y:S02]  /*84a0*/  @!P0 SYNCS.PHASECHK.TRANS64 P0, [R0+URZ], R3 ;  /* 0x00000003000085a7 */ /* 0x000ea400080010ff */
[----:B--2---:R-:W-:Y:S05]  /*84b0*/  @!P0 BRA `(.L_x_127) ;  /* 0xfffffffc00f08947 */ /* 0x004fea000383ffff */
[----:B------:R-:W-:Y:S05]  /*84c0*/  BRA `(.L_x_128) ;  /* 0xffffffa400e07947 */ /* 0x000fea000383ffff */
.L_x_44:
[----:B------:R-:W-:-:S07]  /*84d0*/  MOV R0, UR5 ;  /* 0x0000000500007c02 */ /* 0x000fce0008000f00 */
.L_x_129:
[----:B-1----:R1:W2:Y:S02]  /*84e0*/  SYNCS.PHASECHK.TRANS64.TRYWAIT P0, [R0+URZ], R3 ;  /* 0x00000003000075a7 */ /* 0x0022a400080011ff */
[----:B--2---:R-:W-:Y:S05]  /*84f0*/  @!P0 NANOSLEEP.SYNCS 0x989680 ;  /* 0x009896800000895d */ /* 0x004fea0003900000 */
[----:B------:R-:W2:Y:S02]  /*8500*/  @!P0 SYNCS.PHASECHK.TRANS64 P0, [R0+URZ], R3 ;  /* 0x00000003000085a7 */ /* 0x000ea400080010ff */
[----:B--2---:R-:W-:Y:S05]  /*8510*/  @!P0 BRA `(.L_x_129) ;  /* 0xfffffffc00f08947 */ /* 0x004fea000383ffff */
[----:B------:R-:W-:Y:S05]  /*8520*/  BRA `(.L_x_130) ;  /* 0xffffffa400ec7947 */ /* 0x000fea000383ffff */
.L_x_45:
[----:B------:R-:W-:-:S07]  /*8530*/  MOV R0, UR5 ;  /* 0x0000000500007c02 */ /* 0x000fce0008000f00 */
.L_x_131:
[----:B-1----:R1:W2:Y:S02]  /*8540*/  SYNCS.PHASECHK.TRANS64.TRYWAIT P0, [R0+URZ], R3 ;  /* 0x00000003000075a7 */ /* 0x0022a400080011ff */
[----:B--2---:R-:W-:Y:S05]  /*8550*/  @!P0 NANOSLEEP.SYNCS 0x989680 ;  /* 0x009896800000895d */ /* 0x004fea0003900000 */
[----:B------:R-:W2:Y:S02]  /*8560*/  @!P0 SYNCS.PHASECHK.TRANS64 P0, [R0+URZ], R3 ;  /* 0x00000003000085a7 */ /* 0x000ea400080010ff */
[----:B--2---:R-:W-:Y:S05]  /*8570*/  @!P0 BRA `(.L_x_131) ;  /* 0xfffffffc00f08947 */ /* 0x004fea000383ffff */
[----:B------:R-:W-:Y:S05]  /*8580*/  BRA `(.L_x_132) ;  /* 0xffffffa400f87947 */ /* 0x000fea000383ffff */
.L_x_46:
[----:B------:R-:W-:-:S07]  /*8590*/  MOV R0, UR5 ;  /* 0x0000000500007c02 */ /* 0x000fce0008000f00 */
.L_x_133:
[----:B-1----:R1:W2:Y:S02]  /*85a0*/  SYNCS.PHASECHK.TRANS64.TRYWAIT P0, [R0+URZ], R3 ;  /* 0x00000003000075a7 */ /* 0x0022a400080011ff */
[----:B--2---:R-:W-:Y:S05]  /*85b0*/  @!P0 NANOSLEEP.SYNCS 0x989680 ;  /* 0x009896800000895d */ /* 0x004fea0003900000 */
[----:B------:R-:W2:Y:S02]  /*85c0*/  @!P0 SYNCS.PHASECHK.TRANS64 P0, [R0+URZ], R3 ;  /* 0x00000003000085a7 */ /* 0x000ea400080010ff */
[----:B--2---:R-:W-:Y:S05]  /*85d0*/  @!P0 BRA `(.L_x_133) ;  /* 0xfffffffc00f08947 */ /* 0x004fea000383ffff */
[----:B------:R-:W-:Y:S05]  /*85e0*/  BRA `(.L_x_134) ;  /* 0xffffffa800047947 */ /* 0x000fea000383ffff */
.L_x_47:
[----:B------:R-:W-:-:S07]  /*85f0*/  MOV R0, UR5 ;  /* 0x0000000500007c02 */ /* 0x000fce0008000f00 */
.L_x_135:
[----:B-1----:R1:W2:Y:S02]  /*8600*/  SYNCS.PHASECHK.TRANS64.TRYWAIT P0, [R0+URZ], R3 ;  /* 0x00000003000075a7 */ /* 0x0022a400080011ff */
[----:B--2---:R-:W-:Y:S05]  /*8610*/  @!P0 NANOSLEEP.SYNCS 0x989680 ;  /* 0x009896800000895d */ /* 0x004fea0003900000 */
[----:B------:R-:W2:Y:S02]  /*8620*/  @!P0 SYNCS.PHASECHK.TRANS64 P0, [R0+URZ], R3 ;  /* 0x00000003000085a7 */ /* 0x000ea400080010ff */
[----:B--2---:R-:W-:Y:S05]  /*8630*/  @!P0 BRA `(.L_x_135) ;  /* 0xfffffffc00f08947 */ /* 0x004fea000383ffff */
[----:B------:R-:W-:Y:S05]  /*8640*/  BRA `(.L_x_136) ;  /* 0xffffffa800107947 */ /* 0x000fea000383ffff */
.L_x_48:
[----:B------:R-:W-:-:S07]  /*8650*/  MOV R0, UR5 ;  /* 0x0000000500007c02 */ /* 0x000fce0008000f00 */
.L_x_137:
[----:B-1----:R1:W2:Y:S02]  /*8660*/  SYNCS.PHASECHK.TRANS64.TRYWAIT P0, [R0+URZ], R3 ;  /* 0x00000003000075a7 */ /* 0x0022a400080011ff */
[----:B--2---:R-:W-:Y:S05]  /*8670*/  @!P0 NANOSLEEP.SYNCS 0x989680 ;  /* 0x009896800000895d */ /* 0x004fea0003900000 */
[----:B------:R-:W2:Y:S02]  /*8680*/  @!P0 SYNCS.PHASECHK.TRANS64 P0, [R0+URZ], R3 ;  /* 0x00000003000085a7 */ /* 0x000ea400080010ff */
[----:B--2---:R-:W-:Y:S05]  /*8690*/  @!P0 BRA `(.L_x_137) ;  /* 0xfffffffc00f08947 */ /* 0x004fea000383ffff */
[----:B------:R-:W-:Y:S05]  /*86a0*/  BRA `(.L_x_138) ;  /* 0xffffffa8001c7947 */ /* 0x000fea000383ffff */
.L_x_49:
[----:B------:R-:W-:-:S07]  /*86b0*/  MOV R0, UR5 ;  /* 0x0000000500007c02 */ /* 0x000fce0008000f00 */
.L_x_139:
[----:B-1----:R1:W2:Y:S02]  /*86c0*/  SYNCS.PHASECHK.TRANS64.TRYWAIT P0, [R0+URZ], R3 ;  /* 0x00000003000075a7 */ /* 0x0022a400080011ff */
[----:B--2---:R-:W-:Y:S05]  /*86d0*/  @!P0 NANOSLEEP.SYNCS 0x989680 ;  /* 0x009896800000895d */ /* 0x004fea0003900000 */
[----:B------:R-:W2:Y:S02]  /*86e0*/  @!P0 SYNCS.PHASECHK.TRANS64 P0, [R0+URZ], R3 ;  /* 0x00000003000085a7 */ /* 0x000ea400080010ff */
[----:B--2---:R-:W-:Y:S05]  /*86f0*/  @!P0 BRA `(.L_x_139) ;  /* 0xfffffffc00f08947 */ /* 0x004fea000383ffff */
[----:B------:R-:W-:Y:S05]  /*8700*/  BRA `(.L_x_140) ;  /* 0xffffffa800287947 */ /* 0x000fea000383ffff */
.L_x_50:
[----:B------:R-:W-:-:S07]  /*8710*/  MOV R0, UR5 ;  /* 0x0000000500007c02 */ /* 0x000fce0008000f00 */
.L_x_141:
[----:B-1----:R1:W2:Y:S02]  /*8720*/  SYNCS.PHASECHK.TRANS64.TRYWAIT P0, [R0+URZ], R3 ;  /* 0x00000003000075a7 */ /* 0x0022a400080011ff */
[----:B--2---:R-:W-:Y:S05]  /*8730*/  @!P0 NANOSLEEP.SYNCS 0x989680 ;  /* 0x009896800000895d */ /* 0x004fea0003900000 */
[----:B------:R-:W2:Y:S02]  /*8740*/  @!P0 SYNCS.PHASECHK.TRANS64 P0, [R0+URZ], R3 ;  /* 0x00000003000085a7 */ /* 0x000ea400080010ff */
[----:B--2---:R-:W-:Y:S05]  /*8750*/  @!P0 BRA `(.L_x_141) ;  /* 0xfffffffc00f08947 */ /* 0x004fea000383ffff */
[----:B------:R-:W-:Y:S05]  /*8760*/  BRA `(.L_x_142) ;  /* 0xffffffa800347947 */ /* 0x000fea000383ffff */
.L_x_51:
[----:B------:R-:W-:-:S07]  /*8770*/  MOV R0, UR5 ;  /* 0x0000000500007c02 */ /* 0x000fce0008000f00 */
.L_x_143:
[----:B-1----:R1:W2:Y:S02]  /*8780*/  SYNCS.PHASECHK.TRANS64.TRYWAIT P0, [R0+URZ], R3 ;  /* 0x00000003000075a7 */ /* 0x0022a400080011ff */
[----:B--2---:R-:W-:Y:S05]  /*8790*/  @!P0 NANOSLEEP.SYNCS 0x989680 ;  /* 0x009896800000895d */ /* 0x004fea0003900000 */
[----:B------:R-:W2:Y:S02]  /*87a0*/  @!P0 SYNCS.PHASECHK.TRANS64 P0, [R0+URZ], R3 ;  /* 0x00000003000085a7 */ /* 0x000ea400080010ff */
[----:B--2---:R-:W-:Y:S05]  /*87b0*/  @!P0 BRA `(.L_x_143) ;  /* 0xfffffffc00f08947 */ /* 0x004fea000383ffff */
[----:B------:R-:W-:Y:S05]  /*87c0*/  BRA `(.L_x_144) ;  /* 0xffffffa800407947 */ /* 0x000fea000383ffff */
.L_x_52:
[----:B------:R-:W-:-:S07]  /*87d0*/  MOV R0, UR5 ;  /* 0x0000000500007c02 */ /* 0x000fce0008000f00 */
.L_x_145:
[----:B-1----:R1:W2:Y:S02]  /*87e0*/  SYNCS.PHASECHK.TRANS64.TRYWAIT P0, [R0+URZ], R3 ;  /* 0x00000003000075a7 */ /* 0x0022a400080011ff */
[----:B--2---:R-:W-:Y:S05]  /*87f0*/  @!P0 NANOSLEEP.SYNCS 0x989680 ;  /* 0x009896800000895d */ /* 0x004fea0003900000 */
[----:B------:R-:W2:Y:S02]  /*8800*/  @!P0 SYNCS.PHASECHK.TRANS64 P0, [R0+URZ], R3 ;  /* 0x00000003000085a7 */ /* 0x000ea400080010ff */
[----:B--2---:R-:W-:Y:S05]  /*8810*/  @!P0 BRA `(.L_x_145) ;  /* 0xfffffffc00f08947 */ /* 0x004fea000383ffff */
[----:B------:R-:W-:Y:S05]  /*8820*/  BRA `(.L_x_146) ;  /* 0xffffffa8004c7947 */ /* 0x000fea000383ffff */
.L_x_53:
[----:B------:R-:W-:-:S07]  /*8830*/  MOV R0, UR5 ;  /* 0x0000000500007c02 */ /* 0x000fce0008000f00 */
.L_x_147:
[----:B-1----:R1:W2:Y:S02]  /*8840*/  SYNCS.PHASECHK.TRANS64.TRYWAIT P0, [R0+URZ], R3 ;  /* 0x00000003000075a7 */ /* 0x0022a400080011ff */
[----:B--2---:R-:W-:Y:S05]  /*8850*/  @!P0 NANOSLEEP.SYNCS 0x989680 ;  /* 0x009896800000895d */ /* 0x004fea0003900000 */
[----:B------:R-:W2:Y:S02]  /*8860*/  @!P0 SYNCS.PHASECHK.TRANS64 P0, [R0+URZ], R3 ;  /* 0x00000003000085a7 */ /* 0x000ea400080010ff */
[----:B--2---:R-:W-:Y:S05]  /*8870*/  @!P0 BRA `(.L_x_147) ;  /* 0xfffffffc00f08947 */ /* 0x004fea000383ffff */
[----:B------:R-:W-:Y:S05]  /*8880*/  BRA `(.L_x_148) ;  /* 0xffffffa800587947 */ /* 0x000fea000383ffff */
.L_x_54:
[----:B------:R-:W-:-:S07]  /*8890*/  MOV R0, UR5 ;  /* 0x0000000500007c02 */ /* 0x000fce0008000f00 */
.L_x_149:
[----:B-1----:R1:W2:Y:S02]  /*88a0*/  SYNCS.PHASECHK.TRANS64.TRYWAIT P0, [R0+URZ], R3 ;  /* 0x00000003000075a7 */ /* 0x0022a400080011ff */
[----:B--2---:R-:W-:Y:S05]  /*88b0*/  @!P0 NANOSLEEP.SYNCS 0x989680 ;  /* 0x009896800000895d */ /* 0x004fea0003900000 */
[----:B------:R-:W2:Y:S02]  /*88c0*/  @!P0 SYNCS.PHASECHK.TRANS64 P0, [R0+URZ], R3 ;  /* 0x00000003000085a7 */ /* 0x000ea400080010ff */
[----:B--2---:R-:W-:Y:S05]  /*88d0*/  @!P0 BRA `(.L_x_149) ;  /* 0xfffffffc00f08947 */ /* 0x004fea000383ffff */
[----:B------:R-:W-:Y:S05]  /*88e0*/  BRA `(.L_x_150) ;  /* 0xffffffa800647947 */ /* 0x000fea000383ffff */
.L_x_55:
[----:B------:R-:W-:-:S07]  /*88f0*/  MOV R0, UR5 ;  /* 0x0000000500007c02 */ /* 0x000fce0008000f00 */
.L_x_151:
[----:B-1----:R1:W2:Y:S02]  /*8900*/  SYNCS.PHASECHK.TRANS64.TRYWAIT P0, [R0+URZ], R3 ;  /* 0x00000003000075a7 */ /* 0x0022a400080011ff */
[----:B--2---:R-:W-:Y:S05]  /*8910*/  @!P0 NANOSLEEP.SYNCS 0x989680 ;  /* 0x009896800000895d */ /* 0x004fea0003900000 */
[----:B------:R-:W2:Y:S02]  /*8920*/  @!P0 SYNCS.PHASECHK.TRANS64 P0, [R0+URZ], R3 ;  /* 0x00000003000085a7 */ /* 0x000ea400080010ff */
[----:B--2---:R-:W-:Y:S05]  /*8930*/  @!P0 BRA `(.L_x_151) ;  /* 0xfffffffc00f08947 */ /* 0x004fea000383ffff */
[----:B------:R-:W-:Y:S05]  /*8940*/  BRA `(.L_x_152) ;  /* 0xffffffa800707947 */ /* 0x000fea000383ffff */
.L_x_56:
[----:B------:R-:W-:-:S07]  /*8950*/  MOV R0, UR5 ;  /* 0x0000000500007c02 */ /* 0x000fce0008000f00 */
.L_x_153:
[----:B-1----:R1:W2:Y:S02]  /*8960*/  SYNCS.PHASECHK.TRANS64.TRYWAIT P0, [R0+URZ], R3 ;  /* 0x00000003000075a7 */ /* 0x0022a400080011ff */
[----:B--2---:R-:W-:Y:S05]  /*8970*/  @!P0 NANOSLEEP.SYNCS 0x989680 ;  /* 0x009896800000895d */ /* 0x004fea0003900000 */
[----:B------:R-:W2:Y:S02]  /*8980*/  @!P0 SYNCS.PHASECHK.TRANS64 P0, [R0+URZ], R3 ;  /* 0x00000003000085a7 */ /* 0x000ea400080010ff */
[----:B--2---:R-:W-:Y:S05]  /*8990*/  @!P0 BRA `(.L_x_153) ;  /* 0xfffffffc00f08947 */ /* 0x004fea000383ffff */
[----:B------:R-:W-:Y:S05]  /*89a0*/  BRA `(.L_x_154) ;  /* 0xffffffa8007c7947 */ /* 0x000fea000383ffff */
.L_x_59:
[----:B------:R-:W-:-:S07]  /*89b0*/  MOV R4, UR4 ;  /* 0x0000000400047c02 */ /* 0x000fce0008000f00 */
.L_x_155:
[----:B--2---:R2:W3:Y:S02]  /*89c0*/  SYNCS.PHASECHK.TRANS64.TRYWAIT P1, [R4+URZ+0x148], R7 ;  /* 0x00014807040075a7 */ /* 0x0044e400080211ff */
[----:B---3--:R-:W-:Y:S05]  /*89d0*/  @!P1 NANOSLEEP.SYNCS 0x989680 ;  /* 0x009896800000995d */ /* 0x008fea0003900000 */
[----:B------:R-:W3:Y:S02]  /*89e0*/  @!P1 SYNCS.PHASECHK.TRANS64 P1, [R4+URZ+0x148], R7 ;  /* 0x00014807040095a7 */ /* 0x000ee400080210ff */
[----:B---3--:R-:W-:Y:S05]  /*89f0*/  @!P1 BRA `(.L_x_155) ;  /* 0xfffffffc00f09947 */ /* 0x008fea000383ffff */
[----:B------:R-:W-:Y:S05]  /*8a00*/  BRA `(.L_x_156) ;  /* 0xffffffa800e87947 */ /* 0x000fea000383ffff */
.L_x_60:
[----:B--2---:R-:W-:-:S07]  /*8a10*/  MOV R4, UR4 ;  /* 0x0000000400047c02 */ /* 0x004fce0008000f00 */
.L_x_157:
[----:B--2---:R2:W3:Y:S02]  /*8a20*/  SYNCS.PHASECHK.TRANS64.TRYWAIT P1, [R4+URZ+0x140], R5 ;  /* 0x00014005040075a7 */ /* 0x0044e400080211ff */
[----:B---3--:R-:W-:Y:S05]  /*8a30*/  @!P1 NANOSLEEP.SYNCS 0x989680 ;  /* 0x009896800000995d */ /* 0x008fea0003900000 */
[----:B------:R-:W3:Y:S02]  /*8a40*/  @!P1 SYNCS.PHASECHK.TRANS64 P1, [R4+URZ+0x140], R5 ;  /* 0x00014005040095a7 */ /* 0x000ee400080210ff */
[----:B---3--:R-:W-:Y:S05]  /*8a50*/  @!P1 BRA `(.L_x_157) ;  /* 0xfffffffc00f09947 */ /* 0x008fea000383ffff */
[----:B------:R-:W-:Y:S05]  /*8a60*/  BRA `(.L_x_158) ;  /* 0xffffffa800f07947 */ /* 0x000fea000383ffff */
.L_x_68:
[----:B------:R-:W-:-:S07]  /*8a70*/  MOV R0, UR18 ;  /* 0x0000001200007c02 */ /* 0x000fce0008000f00 */
.L_x_159:
[----:B--2---:R2:W3:Y:S02]  /*8a80*/  SYNCS.PHASECHK.TRANS64.TRYWAIT P0, [R0+URZ+0x140], R5 ;  /* 0x00014005000075a7 */ /* 0x0044e400080011ff */
[----:B---3--:R-:W-:Y:S05]  /*8a90*/  @!P0 NANOSLEEP.SYNCS 0x989680 ;  /* 0x009896800000895d */ /* 0x008fea0003900000 */
[----:B------:R-:W3:Y:S02]  /*8aa0*/  @!P0 SYNCS.PHASECHK.TRANS64 P0, [R0+URZ+0x140], R5 ;  /* 0x00014005000085a7 */ /* 0x000ee400080010ff */
[----:B---3--:R-:W-:Y:S05]  /*8ab0*/  @!P0 BRA `(.L_x_159) ;  /* 0xfffffffc00f08947 */ /* 0x008fea000383ffff */
[----:B------:R-:W-:Y:S05]  /*8ac0*/  BRA `(.L_x_160) ;  /* 0xffffffb000707947 */ /* 0x000fea000383ffff */
.L_x_69:
[----:B------:R-:W-:-:S07]  /*8ad0*/  MOV R5, UR23 ;  /* 0x0000001700057c02 */ /* 0x000fce0008000f00 */
.L_x_161:
[----:B--2---:R2:W3:Y:S02]  /*8ae0*/  SYNCS.PHASECHK.TRANS64.TRYWAIT P0, [R5+URZ+0x160], R0 ;  /* 0x00016000050075a7 */ /* 0x0044e400080011ff */
[----:B---3--:R-:W-:Y:S05]  /*8af0*/  @!P0 NANOSLEEP.SYNCS 0x989680 ;  /* 0x009896800000895d */ /* 0x008fea0003900000 */
[----:B------:R-:W3:Y:S02]  /*8b00*/  @!P0 SYNCS.PHASECHK.TRANS64 P0, [R5+URZ+0x160], R0 ;  /* 0x00016000050085a7 */ /* 0x000ee400080010ff */
[----:B---3--:R-:W-:Y:S05]  /*8b10*/  @!P0 BRA `(.L_x_161) ;  /* 0xfffffffc00f08947 */ /* 0x008fea000383ffff */
[----:B------:R-:W-:Y:S05]  /*8b20*/  BRA `(.L_x_162) ;  /* 0xffffffb0008c7947 */ /* 0x000fea000383ffff */
.L_x_72:
[----:B--2---:R-:W-:Y:S07]  /*8b30*/  MOV R0, UR16 ;  /* 0x0000001000007c02 */ /* 0x004fee0008000f00 */
.L_x_163:
[----:B--2---:R2:W3:Y:S02]  /*8b40*/  SYNCS.PHASECHK.TRANS64.TRYWAIT P0, [R0+URZ], R5 ;  /* 0x00000005000075a7 */ /* 0x0044e400080011ff */
[----:B---3--:R-:W-:Y:S05]  /*8b50*/  @!P0 NANOSLEEP.SYNCS 0x989680 ;  /* 0x009896800000895d */ /* 0x008fea0003900000 */
[----:B------:R-:W3:Y:S02]  /*8b60*/  @!P0 SYNCS.PHASECHK.TRANS64 P0, [R0+URZ], R5 ;  /* 0x00000005000085a7 */ /* 0x000ee400080010ff */
[----:B---3--:R-:W-:Y:S05]  /*8b70*/  @!P0 BRA `(.L_x_163) ;  /* 0xfffffffc00f08947 */ /* 0x008fea000383ffff */
[----:B------:R-:W-:Y:S05]  /*8b80*/  BRA `(.L_x_71) ;  /* 0xffffffb000b07947 */ /* 0x000fea000383ffff */
.L_x_75:
[----:B------:R-:W-:-:S07]  /*8b90*/  MOV R0, UR4 ;  /* 0x0000000400007c02 */ /* 0x000fce0008000f00 */
.L_x_164:
[----:B--2---:R2:W4:Y:S02]  /*8ba0*/  SYNCS.PHASECHK.TRANS64.TRYWAIT P0, [R0+URZ], R3 ;  /* 0x00000003000075a7 */ /* 0x00452400080011ff */
[----:B----4-:R-:W-:Y:S05]  /*8bb0*/  @!P0 NANOSLEEP.SYNCS 0x989680 ;  /* 0x009896800000895d */ /* 0x010fea0003900000 */
[----:B------:R-:W4:Y:S02]  /*8bc0*/  @!P0 SYNCS.PHASECHK.TRANS64 P0, [R0+URZ], R3 ;  /* 0x00000003000085a7 */ /* 0x000f2400080010ff */
[----:B----4-:R-:W-:Y:S05]  /*8bd0*/  @!P0 BRA `(.L_x_164) ;  /* 0xfffffffc00f08947 */ /* 0x010fea000383ffff */
[----:B------:R-:W-:Y:S05]  /*8be0*/  BRA `(.L_x_165) ;  /* 0xffffffb4007c7947 */ /* 0x000fea000383ffff */
.L_x_76:
[----:B------:R-:W-:-:S07]  /*8bf0*/  MOV R0, UR4 ;  /* 0x0000000400007c02 */ /* 0x000fce0008000f00 */
.L_x_166:
[----:B--2---:R2:W3:Y:S02]  /*8c00*/  SYNCS.PHASECHK.TRANS64.TRYWAIT P0, [R0+URZ], R3 ;  /* 0x00000003000075a7 */ /* 0x0044e400080011ff */
[----:B---3--:R-:W-:Y:S05]  /*8c10*/  @!P0 NANOSLEEP.SYNCS 0x989680 ;  /* 0x009896800000895d */ /* 0x008fea0003900000 */
[----:B------:R-:W3:Y:S02]  /*8c20*/  @!P0 SYNCS.PHASECHK.TRANS64 P0, [R0+URZ], R3 ;  /* 0x00000003000085a7 */ /* 0x000ee400080010ff */
[----:B---3--:R-:W-:Y:S05]  /*8c30*/  @!P0 BRA `(.L_x_166) ;  /* 0xfffffffc00f08947 */ /* 0x008fea000383ffff */
[----:B------:R-:W-:Y:S05]  /*8c40*/  BRA `(.L_x_167) ;  /* 0xffffffb400887947 */ /* 0x000fea000383ffff */
.L_x_81:
[----:B------:R-:W-:Y:S07]  /*8c50*/  MOV R2, UR25 ;  /* 0x0000001900027c02 */ /* 0x000fee0008000f00 */
.L_x_168:
[----:B-1----:R1:W2:Y:S02]  /*8c60*/  SYNCS.PHASECHK.TRANS64.TRYWAIT P0, [R2+URZ+0x140], R3 ;  /* 0x00014003020075a7 */ /* 0x0022a400080011ff */
[----:B--2---:R-:W-:Y:S05]  /*8c70*/  @!P0 NANOSLEEP.SYNCS 0x989680 ;  /* 0x009896800000895d */ /* 0x004fea0003900000 */
[----:B------:R-:W2:Y:S02]  /*8c80*/  @!P0 SYNCS.PHASECHK.TRANS64 P0, [R2+URZ+0x140], R3 ;  /* 0x00014003020085a7 */ /* 0x000ea400080010ff */
[----:B--2---:R-:W-:Y:S05]  /*8c90*/  @!P0 BRA `(.L_x_168) ;  /* 0xfffffffc00f08947 */ /* 0x004fea000383ffff */
[----:B------:R-:W-:Y:S05]  /*8ca0*/  BRA `(.L_x_169) ;  /* 0xffffffb800c87947 */ /* 0x000fea000383ffff */
.L_x_84:
[----:B------:R-:W-:Y:S07]  /*8cb0*/  MOV R2, UR25 ;  /* 0x0000001900027c02 */ /* 0x000fee0008000f00 */
.L_x_170:
[----:B-1----:R1:W2:Y:S02]  /*8cc0*/  SYNCS.PHASECHK.TRANS64.TRYWAIT P2, [R2+URZ+0x138], R3 ;  /* 0x00013803020075a7 */ /* 0x0022a400080411ff */
[----:B--2---:R-:W-:Y:S05]  /*8cd0*/  @!P2 NANOSLEEP.SYNCS 0x989680 ;  /* 0x009896800000a95d */ /* 0x004fea0003900000 */
[----:B------:R-:W2:Y:S02]  /*8ce0*/  @!P2 SYNCS.PHASECHK.TRANS64 P2, [R2+URZ+0x138], R3 ;  /* 0x000138030200a5a7 */ /* 0x000ea400080410ff */
[----:B--2---:R-:W-:Y:S05]  /*8cf0*/  @!P2 BRA `(.L_x_170) ;  /* 0xfffffffc00f0a947 */ /* 0x004fea000383ffff */
[----:B------:R-:W-:Y:S05]  /*8d00*/  BRA `(.L_x_83) ;  /* 0xffffffc0002c7947 */ /* 0x000fea000383ffff */
.L_x_87:
[----:B-1----:R-:W-:Y:S07]  /*8d10*/  MOV R3, UR25 ;  /* 0x0000001900037c02 */ /* 0x002fee0008000f00 */
.L_x_171:
[----:B-1----:R1:W2:Y:S02]  /*8d20*/  SYNCS.PHASECHK.TRANS64.TRYWAIT P1, [R3+URZ+0x120], R8 ;  /* 0x00012008030075a7 */ /* 0x0022a400080211ff */
[----:B--2---:R-:W-:Y:S05]  /*8d30*/  @!P1 NANOSLEEP.SYNCS 0x989680 ;  /* 0x009896800000995d */ /* 0x004fea0003900000 */
[----:B------:R-:W2:Y:S02]  /*8d40*/  @!P1 SYNCS.PHASECHK.TRANS64 P1, [R3+URZ+0x120], R8 ;  /* 0x00012008030095a7 */ /* 0x000ea400080210ff */
[----:B--2---:R-:W-:Y:S05]  /*8d50*/  @!P1 BRA `(.L_x_171) ;  /* 0xfffffffc00f09947 */ /* 0x004fea000383ffff */
[----:B------:R-:W-:Y:S05]  /*8d60*/  BRA `(.L_x_172) ;  /* 0xffffffc000bc7947 */ /* 0x000fea000383ffff */
.L_x_88:
[----:B------:R-:W-:Y:S07]  /*8d70*/  MOV R3, UR25 ;  /* 0x0000001900037c02 */ /* 0x000fee0008000f00 */
.L_x_173:
[----:B-1----:R1:W2:Y:S02]  /*8d80*/  SYNCS.PHASECHK.TRANS64.TRYWAIT P0, [R3+URZ+0x128], R8 ;  /* 0x00012808030075a7 */ /* 0x0022a400080011ff */
[----:B--2---:R-:W-:Y:S05]  /*8d90*/  @!P0 NANOSLEEP.SYNCS 0x989680 ;  /* 0x009896800000895d */ /* 0x004fea0003900000 */
[----:B------:R-:W2:Y:S02]  /*8da0*/  @!P0 SYNCS.PHASECHK.TRANS64 P0, [R3+URZ+0x128], R8 ;  /* 0x00012808030085a7 */ /* 0x000ea400080010ff */
[----:B--2---:R-:W-:Y:S05]  /*8db0*/  @!P0 BRA `(.L_x_173) ;  /* 0xfffffffc00f08947 */ /* 0x004fea000383ffff */
[----:B------:R-:W-:Y:S05]  /*8dc0*/  BRA `(.L_x_174) ;  /* 0xffffffc000fc7947 */ /* 0x000fea000383ffff */
.L_x_90:
[----:B-1----:R-:W-:-:S07]  /*8dd0*/  MOV R0, UR25 ;  /* 0x0000001900007c02 */ /* 0x002fce0008000f00 */
.L_x_175:
[----:B-1----:R1:W2:Y:S02]  /*8de0*/  SYNCS.PHASECHK.TRANS64.TRYWAIT P0, [R0+URZ+0x120], R3 ;  /* 0x00012003000075a7 */ /* 0x0022a400080011ff */
[----:B--2---:R-:W-:Y:S05]  /*8df0*/  @!P0 NANOSLEEP.SYNCS 0x989680 ;  /* 0x009896800000895d */ /* 0x004fea0003900000 */
[----:B------:R-:W2:Y:S02]  /*8e00*/  @!P0 SYNCS.PHASECHK.TRANS64 P0, [R0+URZ+0x120], R3 ;  /* 0x00012003000085a7 */ /* 0x000ea400080010ff */
[----:B--2---:R-:W-:Y:S05]  /*8e10*/  @!P0 BRA `(.L_x_175) ;  /* 0xfffffffc00f08947 */ /* 0x004fea000383ffff */
[----:B------:R-:W-:Y:S05]  /*8e20*/  BRA `(.L_x_176) ;  /* 0xffffffc400687947 */ /* 0x000fea000383ffff */
.L_x_92:
[----:B------:R-:W-:Y:S07]  /*8e30*/  MOV R0, UR48 ;  /* 0x0000003000007c02 */ /* 0x000fee0008000f00 */
.L_x_177:
[----:B-1----:R1:W2:Y:S02]  /*8e40*/  SYNCS.PHASECHK.TRANS64.TRYWAIT P0, [R0+URZ+0x140], R3 ;  /* 0x00014003000075a7 */ /* 0x0022a400080011ff */
[----:B--2---:R-:W-:Y:S05]  /*8e50*/  @!P0 NANOSLEEP.SYNCS 0x989680 ;  /* 0x009896800000895d */ /* 0x004fea0003900000 */
[----:B------:R-:W2:Y:S02]  /*8e60*/  @!P0 SYNCS.PHASECHK.TRANS64 P0, [R0+URZ+0x140], R3 ;  /* 0x00014003000085a7 */ /* 0x000ea400080010ff */
[----:B--2---:R-:W-:Y:S05]  /*8e70*/  @!P0 BRA `(.L_x_177) ;  /* 0xfffffffc00f08947 */ /* 0x004fea000383ffff */
[----:B------:R-:W-:Y:S05]  /*8e80*/  BRA `(.L_x_178) ;  /* 0xffffffc8004c7947 */ /* 0x000fea000383ffff */
.L_x_103:
[----:B---3--:R3:W1:Y:S02]  /*8e90*/  SYNCS.PHASECHK.TRANS64.TRYWAIT P1, [R0+URZ+0x110], R3 ;  /* 0x00011003000075a7 */ /* 0x00866400080211ff */
[----:B-1----:R-:W-:Y:S05]  /*8ea0*/  @!P1 NANOSLEEP.SYNCS 0x989680 ;  /* 0x009896800000995d */ /* 0x002fea0003900000 */
[----:B------:R-:W1:Y:S02]  /*8eb0*/  @!P1 SYNCS.PHASECHK.TRANS64 P1, [R0+URZ+0x110], R3 ;  /* 0x00011003000095a7 */ /* 0x000e6400080210ff */
[----:B-1----:R-:W-:Y:S05]  /*8ec0*/  @!P1 BRA `(.L_x_103) ;  /* 0xfffffffc00f09947 */ /* 0x002fea000383ffff */
[----:B------:R-:W-:Y:S05]  /*8ed0*/  BRA `(.L_x_102) ;  /* 0xffffffd8000c7947 */ /* 0x000fea000383ffff */
.L_x_105:
[----:B----4-:R4:W1:Y:S02]  /*8ee0*/  SYNCS.PHASECHK.TRANS64.TRYWAIT P0, [R113+URZ+0x150], R4 ;  /* 0x00015004710075a7 */ /* 0x01086400080011ff */
[----:B-1----:R-:W-:Y:S05]  /*8ef0*/  @!P0 NANOSLEEP.SYNCS 0x989680 ;  /* 0x009896800000895d */ /* 0x002fea0003900000 */
[----:B------:R-:W1:Y:S02]  /*8f00*/  @!P0 SYNCS.PHASECHK.TRANS64 P0, [R113+URZ+0x150], R4 ;  /* 0x00015004710085a7 */ /* 0x000e6400080010ff */
[----:B-1----:R-:W-:Y:S05]  /*8f10*/  @!P0 BRA `(.L_x_105) ;  /* 0xfffffffc00f08947 */ /* 0x002fea000383ffff */
[----:B------:R-:W-:Y:S05]  /*8f20*/  BRA `(.L_x_104) ;  /* 0xffffffd8005c7947 */ /* 0x000fea000383ffff */
.L_x_114:
[----:B---3--:R3:W4:Y:S02]  /*8f30*/  SYNCS.PHASECHK.TRANS64.TRYWAIT P0, [R121+URZ+0x110], R4 ;  /* 0x00011004790075a7 */ /* 0x00872400080011ff */
[----:B----4-:R-:W-:Y:S05]  /*8f40*/  @!P0 NANOSLEEP.SYNCS 0x989680 ;  /* 0x009896800000895d */ /* 0x010fea0003900000 */
[----:B------:R-:W4:Y:S02]  /*8f50*/  @!P0 SYNCS.PHASECHK.TRANS64 P0, [R121+URZ+0x110], R4 ;  /* 0x00011004790085a7 */ /* 0x000f2400080010ff */
[----:B----4-:R-:W-:Y:S05]  /*8f60*/  @!P0 BRA `(.L_x_114) ;  /* 0xfffffffc00f08947 */ /* 0x010fea000383ffff */
[----:B------:R-:W-:Y:S05]  /*8f70*/  BRA `(.L_x_113) ;  /* 0xffffffe400607947 */ /* 0x000fea000383ffff */
        .weak           $__internal_0_$__cuda_sm10x_tcgen05_guardrail_trap_col_being_dealloced_not_returned_by_alloc
        .type           $__internal_0_$__cuda_sm10x_tcgen05_guardrail_trap_col_being_dealloced_not_returned_by_alloc,@function
        .size           $__internal_0_$__cuda_sm10x_tcgen05_guardrail_trap_col_being_dealloced_not_returned_by_alloc,($__internal_1_$__cuda_sm10x_tcgen05_guardrail_trap_phase_invalid_during_alloc - $__internal_0_$__cuda_sm10x_tcgen05_guardrail_trap_col_being_dealloced_not_returned_by_alloc)
$__internal_0_$__cuda_sm10x_tcgen05_guardrail_trap_col_being_dealloced_not_returned_by_alloc:
[----:B------:R-:W-:Y:S05]  /*8f80*/  BPT.TRAP 0x1 ;  /* 0x000000040000795c */ /* 0x000fea0000300000 */
[----:B------:R-:W-:-:S04]  /*8f90*/  HFMA2 R3, -RZ, RZ, 0, 0 ;  /* 0x00000000ff037431 */ /* 0x000fc800000001ff */
[----:B------:R-:W-:Y:S05]  /*8fa0*/  RET.REL.NODEC R2 `(_ZN7cutlass13device_kernelINS_4conv6kernel13ConvUniversalINS1_16ConvProblemShapeILNS1_8OperatorE0ELi2EEENS1_10collective14CollectiveConvINS1_47MainloopSm100TmaUmmaWarpSpecializedImplicitGemmILS5_0ELi17ELi2ELi1ELi2EN4cute5tupleIJNSA_1CILi2EEENSC_ILi1EEESE_EEEEENSB_IJNSC_ILi64EEENSC_ILi128EEENSB_IJSH_EEEEEENS_12float_e4m3_tESL_NSA_8TiledMMAINSA_8MMA_AtomIJNSA_10MMA_TraitsINSA_19SM100_MMA_F8F6F4_SSEJSL_SL_fSH_SI_NSA_17integral_constantINSA_4UMMA5MajorELSS_0EEEST_NSQ_INSR_7ScaleInELSU_0EEESV_EEEEEENSA_6LayoutINSB_IJSE_SE_SE_EEENSB_IJNSC_ILi0EEES10_S10_EEEEENSB_IJNSA_10UnderscoreES13_S13_EEEEENS7_6detail27Sm100ImplicitGemmTileTraitsINSA_20SM90_TMA_LOAD_IM2COLENSA_14ComposedLayoutINSA_7SwizzleILi2ELi4ELi3EEENSA_18smem_ptr_flag_bitsILi8EEENSY_INSB_IJNSC_ILi8EEESH_EEENSB_IJSH_SE_EEEEEEEvEENS17_INSA_23SM90_TMA_LOAD_MULTICASTES1I_vEEEENS_8epilogue10collective18CollectiveEpilogueINS1N_23Sm100TmaWarpSpecializedILi2ELi2ELi32ELb0ELb0EEEJSK_NSB_IJNSY_ISH_SE_EES1S_EEESL_NSB_IJNSB_IJlllEEESE_S10_EEESL_S1V_NS1N_6fusion15FusionCallbacksIS1R_NS1W_17LinearCombinationISL_fSL_fLNS_15FloatRoundStyleE2EEESK_S1T_JEEENSA_5SM1004TMEM4LOAD26SM100_TMEM_LOAD_16dp32b32xES18_S1I_NSA_39AutoVectorizingCopyWithAssumedAlignmentILi128EEENSA_21SM90_TMA_STORE_IM2COLES1I_S27_S27_EEEvvEEEEvNT_6ParamsE) ;  /* 0xffffff7002147950 */ /* 0x000fea0003c3ffff */
        .weak           $__internal_1_$__cuda_sm10x_tcgen05_guardrail_trap_phase_invalid_during_alloc
        .type           $__internal_1_$__cuda_sm10x_tcgen05_guardrail_trap_phase_invalid_during_alloc,@function
        .size           $__internal_1_$__cuda_sm10x_tcgen05_guardrail_trap_phase_invalid_during_alloc,($__internal_2_$__cuda_sm10x_tcgen05_guardrail_trap_unallocated_columns_being_dealloced - $__internal_1_$__cuda_sm10x_tcgen05_guardrail_trap_phase_invalid_during_alloc)
$__internal_1_$__cuda_sm10x_tcgen05_guardrail_trap_phase_invalid_during_alloc:
[----:B------:R-:W-:Y:S05]  /*8fb0*/  BPT.TRAP 0x1 ;  /* 0x000000040000795c */ /* 0x000fea0000300000 */
[----:B------:R-:W-:-:S04]  /*8fc0*/  MOV R3, 0x0 ;  /* 0x0000000000037802 */ /* 0x000fc80000000f00 */
[----:B------:R-:W-:Y:S05]  /*8fd0*/  RET.REL.NODEC R2 `(_ZN7cutlass13device_kernelINS_4conv6kernel13ConvUniversalINS1_16ConvProblemShapeILNS1_8OperatorE0ELi2EEENS1_10collective14CollectiveConvINS1_47MainloopSm100TmaUmmaWarpSpecializedImplicitGemmILS5_0ELi17ELi2ELi1ELi2EN4cute5tupleIJNSA_1CILi2EEENSC_ILi1EEESE_EEEEENSB_IJNSC_ILi64EEENSC_ILi128EEENSB_IJSH_EEEEEENS_12float_e4m3_tESL_NSA_8TiledMMAINSA_8MMA_AtomIJNSA_10MMA_TraitsINSA_19SM100_MMA_F8F6F4_SSEJSL_SL_fSH_SI_NSA_17integral_constantINSA_4UMMA5MajorELSS_0EEEST_NSQ_INSR_7ScaleInELSU_0EEESV_EEEEEENSA_6LayoutINSB_IJSE_SE_SE_EEENSB_IJNSC_ILi0EEES10_S10_EEEEENSB_IJNSA_10UnderscoreES13_S13_EEEEENS7_6detail27Sm100ImplicitGemmTileTraitsINSA_20SM90_TMA_LOAD_IM2COLENSA_14ComposedLayoutINSA_7SwizzleILi2ELi4ELi3EEENSA_18smem_ptr_flag_bitsILi8EEENSY_INSB_IJNSC_ILi8EEESH_EEENSB_IJSH_SE_EEEEEEEvEENS17_INSA_23SM90_TMA_LOAD_MULTICASTES1I_vEEEENS_8epilogue10collective18CollectiveEpilogueINS1N_23Sm100TmaWarpSpecializedILi2ELi2ELi32ELb0ELb0EEEJSK_NSB_IJNSY_ISH_SE_EES1S_EEESL_NSB_IJNSB_IJlllEEESE_S10_EEESL_S1V_NS1N_6fusion15FusionCallbacksIS1R_NS1W_17LinearCombinationISL_fSL_fLNS_15FloatRoundStyleE2EEESK_S1T_JEEENSA_5SM1004TMEM4LOAD26SM100_TMEM_LOAD_16dp32b32xES18_S1I_NSA_39AutoVectorizingCopyWithAssumedAlignmentILi128EEENSA_21SM90_TMA_STORE_IM2COLES1I_S27_S27_EEEvvEEEEvNT_6ParamsE) ;  /* 0xffffff7002087950 */ /* 0x000fea0003c3ffff */
        .weak           $__internal_2_$__cuda_sm10x_tcgen05_guardrail_trap_unallocated_columns_being_dealloced
        .type           $__internal_2_$__cuda_sm10x_tcgen05_guardrail_trap_unallocated_columns_being_dealloced,@function
        .size           $__internal_2_$__cuda_sm10x_tcgen05_guardrail_trap_unallocated_columns_being_dealloced,(.L_x_180 - $__internal_2_$__cuda_sm10x_tcgen05_guardrail_trap_unallocated_columns_being_dealloced)
$__internal_2_$__cuda_sm10x_tcgen05_guardrail_trap_unallocated_columns_being_dealloced:
[----:B------:R-:W-:Y:S05]  /*8fe0*/  BPT.TRAP 0x1 ;  /* 0x000000040000795c */ /* 0x000fea0000300000 */
[----:B------:R-:W-:-:S04]  /*8ff0*/  HFMA2 R3, -RZ, RZ, 0, 0 ;  /* 0x00000000ff037431 */ /* 0x000fc800000001ff */
[----:B------:R-:W-:Y:S05]  /*9000*/  RET.REL.NODEC R2 `(_ZN7cutlass13device_kernelINS_4conv6kernel13ConvUniversalINS1_16ConvProblemShapeILNS1_8OperatorE0ELi2EEENS1_10collective14CollectiveConvINS1_47MainloopSm100TmaUmmaWarpSpecializedImplicitGemmILS5_0ELi17ELi2ELi1ELi2EN4cute5tupleIJNSA_1CILi2EEENSC_ILi1EEESE_EEEEENSB_IJNSC_ILi64EEENSC_ILi128EEENSB_IJSH_EEEEEENS_12float_e4m3_tESL_NSA_8TiledMMAINSA_8MMA_AtomIJNSA_10MMA_TraitsINSA_19SM100_MMA_F8F6F4_SSEJSL_SL_fSH_SI_NSA_17integral_constantINSA_4UMMA5MajorELSS_0EEEST_NSQ_INSR_7ScaleInELSU_0EEESV_EEEEEENSA_6LayoutINSB_IJSE_SE_SE_EEENSB_IJNSC_ILi0EEES10_S10_EEEEENSB_IJNSA_10UnderscoreES13_S13_EEEEENS7_6detail27Sm100ImplicitGemmTileTraitsINSA_20SM90_TMA_LOAD_IM2COLENSA_14ComposedLayoutINSA_7SwizzleILi2ELi4ELi3EEENSA_18smem_ptr_flag_bitsILi8EEENSY_INSB_IJNSC_ILi8EEESH_EEENSB_IJSH_SE_EEEEEEEvEENS17_INSA_23SM90_TMA_LOAD_MULTICASTES1I_vEEEENS_8epilogue10collective18CollectiveEpilogueINS1N_23Sm100TmaWarpSpecializedILi2ELi2ELi32ELb0ELb0EEEJSK_NSB_IJNSY_ISH_SE_EES1S_EEESL_NSB_IJNSB_IJlllEEESE_S10_EEESL_S1V_NS1N_6fusion15FusionCallbacksIS1R_NS1W_17LinearCombinationISL_fSL_fLNS_15FloatRoundStyleE2EEESK_S1T_JEEENSA_5SM1004TMEM4LOAD26SM100_TMEM_LOAD_16dp32b32xES18_S1I_NSA_39AutoVectorizingCopyWithAssumedAlignmentILi128EEENSA_21SM90_TMA_STORE_IM2COLES1I_S27_S27_EEEvvEEEEvNT_6ParamsE) ;  /* 0xffffff6c02fc7950 */ /* 0x000fea0003c3ffff */
.L_x_179:
[----:B------:R-:W-:-:S00]  /*9010*/  BRA `(.L_x_179) ;  /* 0xfffffffc00fc7947 */ /* 0x000fc0000383ffff */
[----:B------:R-:W-:-:S00]  /*9020*/  NOP ;  /* 0x0000000000007918 */ /* 0x000fc00000000000 */
        /* <DEDUP_REMOVED lines=13> */
.L_x_180:


//--------------------- .nv.global.init           --------------------------
	.section	.nv.global.init,"aw",@progbits
.nv.global.init:
	.type		$str$29,@object
	.size		$str$29,($str$30 - $str$29)
$str$29:
        /*0000*/ 	.byte	0x28, 0x61, 0x64, 0x64, 0x72, 0x65, 0x73, 0x73, 0x20, 0x26, 0x20, 0x6d, 0x61, 0x73, 0x6b, 0x29
        /*0010*/ 	.byte	0x20, 0x3d, 0x3d, 0x20, 0x30, 0x00
	.type		$str$30,@object
	.size		$str$30,($str$28 - $str$30)
$str$30:
        /*0016*/ 	.byte	0x2f, 0x74, 0x6d, 0x70, 0x2f, 0x63, 0x75, 0x74, 0x6c, 0x61, 0x73, 0x73, 0x5f, 0x73, 0x77, 0x65
        /*0026*/ 	.byte	0x65, 0x70, 0x5f, 0x73, 0x72, 0x63, 0x2f, 0x69, 0x6e, 0x63, 0x6c, 0x75, 0x64, 0x65, 0x2f, 0x63
        /*0036*/ 	.byte	0x75, 0x74, 0x65, 0x2f, 0x70, 0x6f, 0x69, 0x6e, 0x74, 0x65, 0x72, 0x5f, 0x66, 0x6c, 0x61, 0x67
        /*0046*/ 	.byte	0x67, 0x65, 0x64, 0x2e, 0x68, 0x70, 0x70, 0x00
	.type		$str$28,@object
	.size		$str$28,($str$27 - $str$28)
$str$28:
        /*004e*/ 	.byte	0x2f, 0x74, 0x6d, 0x70, 0x2f, 0x63, 0x75, 0x74, 0x6c, 0x61, 0x73, 0x73, 0x5f, 0x73, 0x77, 0x65
        /*005e*/ 	.byte	0x65, 0x70, 0x5f, 0x73, 0x72, 0x63, 0x2f, 0x69, 0x6e, 0x63, 0x6c, 0x75, 0x64, 0x65, 0x2f, 0x63
        /*006e*/ 	.byte	0x75, 0x74, 0x65, 0x2f, 0x61, 0x74, 0x6f, 0x6d, 0x2f, 0x63, 0x6f, 0x70, 0x79, 0x5f, 0x74, 0x72
        /*007e*/ 	.byte	0x61, 0x69, 0x74, 0x73, 0x5f, 0x73, 0x6d, 0x31, 0x30, 0x30, 0x2e, 0x68, 0x70, 0x70, 0x00
	.type		$str$27,@object
	.size		$str$27,(__unnamed_1 - $str$27)
$str$27:
        /*008d*/ 	.byte	0x28, 0x28, 0x75, 0x69, 0x6e, 0x74, 0x33, 0x32, 0x5f, 0x74, 0x28, 0x74, 0x68, 0x72, 0x65, 0x61
        /*009d*/ 	.byte	0x64, 0x49, 0x64, 0x78, 0x2e, 0x78, 0x29, 0x20, 0x2f, 0x20, 0x33, 0x32, 0x29, 0x20, 0x25, 0x20
        /*00ad*/ 	.byte	0x34, 0x29, 0x20, 0x3d, 0x3d, 0x20, 0x28, 0x28, 0x28, 0x74, 0x6d, 0x65, 0x6d, 0x5f, 0x61, 0x64
        /*00bd*/ 	.byte	0x64, 0x72, 0x20, 0x3e, 0x3e, 0x20, 0x31, 0x36, 0x29, 0x20, 0x2f, 0x20, 0x33, 0x32, 0x29, 0x20
        /*00cd*/ 	.byte	0x25, 0x20, 0x34, 0x29, 0x00
	.type		__unnamed_1,@object
	.size		__unnamed_1,(__unnamed_2 - __unnamed_1)
__unnamed_1:
        /*00d2*/ 	.byte	0x61, 0x75, 0x74, 0x6f, 0x20, 0x63, 0x75, 0x74, 0x65, 0x3a, 0x3a, 0x61, 0x73, 0x5f, 0x70, 0x6f
        /* <DEDUP_REMOVED lines=24> */
        /*0262*/ 	.byte	0x3c, 0x34, 0x30, 0x39, 0x36, 0x3e, 0x3e, 0x3e, 0x3e, 0x5d, 0x00
	.type		__unnamed_2,@object
	.size		__unnamed_2,(.L_2 - __unnamed_2)
__unnamed_2:
        /* <DEDUP_REMOVED lines=40> */
        /*04ed*/ 	.byte	0x74, 0x65, 0x3a, 0x3a, 0x43, 0x3c, 0x30, 0x3e, 0x3e, 0x3e, 0x3e, 0x5d, 0x00
.L_2:


//--------------------- .nv.shared._ZN7cutlass13device_kernelINS_4conv6kernel13ConvUniversalINS1_16ConvProblemShapeILNS1_8OperatorE0ELi2EEENS1_10collective14CollectiveConvINS1_47MainloopSm100TmaUmmaWarpSpecializedImplicitGemmILS5_0ELi17ELi2ELi1ELi2EN4cute5tupleIJNSA_1CILi2EEENSC_ILi1EEESE_EEEEENSB_IJNSC_ILi64EEENSC_ILi128EEENSB_IJSH_EEEEEENS_12float_e4m3_tESL_NSA_8TiledMMAINSA_8MMA_AtomIJNSA_10MMA_TraitsINSA_19SM100_MMA_F8F6F4_SSEJSL_SL_fSH_SI_NSA_17integral_constantINSA_4UMMA5MajorELSS_0EEEST_NSQ_INSR_7ScaleInELSU_0EEESV_EEEEEENSA_6LayoutINSB_IJSE_SE_SE_EEENSB_IJNSC_ILi0EEES10_S10_EEEEENSB_IJNSA_10UnderscoreES13_S13_EEEEENS7_6detail27Sm100ImplicitGemmTileTraitsINSA_20SM90_TMA_LOAD_IM2COLENSA_14ComposedLayoutINSA_7SwizzleILi2ELi4ELi3EEENSA_18smem_ptr_flag_bitsILi8EEENSY_INSB_IJNSC_ILi8EEESH_EEENSB_IJSH_SE_EEEEEEEvEENS17_INSA_23SM90_TMA_LOAD_MULTICASTES1I_vEEEENS_8epilogue10collective18CollectiveEpilogueINS1N_23Sm100TmaWarpSpecializedILi2ELi2ELi32ELb0ELb0EEEJSK_NSB_IJNSY_ISH_SE_EES1S_EEESL_NSB_IJNSB_IJlllEEESE_S10_EEESL_S1V_NS1N_6fusion15FusionCallbacksIS1R_NS1W_17LinearCombinationISL_fSL_fLNS_15FloatRoundStyleE2EEESK_S1T_JEEENSA_5SM1004TMEM4LOAD26SM100_TMEM_LOAD_16dp32b32xES18_S1I_NSA_39AutoVectorizingCopyWithAssumedAlignmentILi128EEENSA_21SM90_TMA_STORE_IM2COLES1I_S27_S27_EEEvvEEEEvNT_6ParamsE --------------------------
	.section	.nv.shared._ZN7cutlass13device_kernelINS_4conv6kernel13ConvUniversalINS1_16ConvProblemShapeILNS1_8OperatorE0ELi2EEENS1_10collective14CollectiveConvINS1_47MainloopSm100TmaUmmaWarpSpecializedImplicitGemmILS5_0ELi17ELi2ELi1ELi2EN4cute5tupleIJNSA_1CILi2EEENSC_ILi1EEESE_EEEEENSB_IJNSC_ILi64EEENSC_ILi128EEENSB_IJSH_EEEEEENS_12float_e4m3_tESL_NSA_8TiledMMAINSA_8MMA_AtomIJNSA_10MMA_TraitsINSA_19SM100_MMA_F8F6F4_SSEJSL_SL_fSH_SI_NSA_17integral_constantINSA_4UMMA5MajorELSS_0EEEST_NSQ_INSR_7ScaleInELSU_0EEESV_EEEEEENSA_6LayoutINSB_IJSE_SE_SE_EEENSB_IJNSC_ILi0EEES10_S10_EEEEENSB_IJNSA_10UnderscoreES13_S13_EEEEENS7_6detail27Sm100ImplicitGemmTileTraitsINSA_20SM90_TMA_LOAD_IM2COLENSA_14ComposedLayoutINSA_7SwizzleILi2ELi4ELi3EEENSA_18smem_ptr_flag_bitsILi8EEENSY_INSB_IJNSC_ILi8EEESH_EEENSB_IJSH_SE_EEEEEEEvEENS17_INSA_23SM90_TMA_LOAD_MULTICASTES1I_vEEEENS_8epilogue10collective18CollectiveEpilogueINS1N_23Sm100TmaWarpSpecializedILi2ELi2ELi32ELb0ELb0EEEJSK_NSB_IJNSY_ISH_SE_EES1S_EEESL_NSB_IJNSB_IJlllEEESE_S10_EEESL_S1V_NS1N_6fusion15FusionCallbacksIS1R_NS1W_17LinearCombinationISL_fSL_fLNS_15FloatRoundStyleE2EEESK_S1T_JEEENSA_5SM1004TMEM4LOAD26SM100_TMEM_LOAD_16dp32b32xES18_S1I_NSA_39AutoVectorizingCopyWithAssumedAlignmentILi128EEENSA_21SM90_TMA_STORE_IM2COLES1I_S27_S27_EEEvvEEEEvNT_6ParamsE,"aw",@nobits
	.sectionflags	@""
	.align	16
	.zero		1024


//--------------------- .nv.shared.reserved.0     --------------------------
	.section	.nv.shared.reserved.0,"aw",@nobits
	.weak		__nv_reservedSMEM_offset_0_alias
	.size		__nv_reservedSMEM_offset_0_alias, 0, 64
	.other		__nv_reservedSMEM_offset_0_alias,@"STO_CUDA_RESERVED_SHARED STV_DEFAULT"
__nv_reservedSMEM_offset_0_alias:
	.zero		0
.nv.shared.reserved.0:
	.zero		64
	.weak		__nv_reservedSMEM_tcgen05_partition
	.type		__nv_reservedSMEM_tcgen05_partition,@object
	.size		__nv_reservedSMEM_tcgen05_partition,(.L_0 - __nv_reservedSMEM_tcgen05_partition)
__nv_reservedSMEM_tcgen05_partition:
	.zero		32
.L_0:


//--------------------- .nv.global                --------------------------
	.section	.nv.global,"aw",@nobits
.nv.global:
	.type		_ZN39_INTERNAL_bf571961_4_k_cu_789c5a8c_33384cute1_E,@object
	.size		_ZN39_INTERNAL_bf571961_4_k_cu_789c5a8c_33384cute1_E,(_ZN39_INTERNAL_bf571961_4_k_cu_789c5a8c_33384cuda3std3__45__cpo6cbeginE - _ZN39_INTERNAL_bf571961_4_k_cu_789c5a8c_33384cute1_E)
_ZN39_INTERNAL_bf571961_4_k_cu_789c5a8c_33384cute1_E:
	.zero		1
	.type		_ZN39_INTERNAL_bf571961_4_k_cu_789c5a8c_33384cuda3std3__45__cpo6cbeginE,@object
	.size		_ZN39_INTERNAL_bf571961_4_k_cu_789c5a8c_33384cuda3std3__45__cpo6cbeginE,(_ZN39_INTERNAL_bf571961_4_k_cu_789c5a8c_33384cuda3std3__48in_placeE - _ZN39_INTERNAL_bf571961_4_k_cu_789c5a8c_33384cuda3std3__45__cpo6cbeginE)
_ZN39_INTERNAL_bf571961_4_k_cu_789c5a8c_33384cuda3std3__45__cpo6cbeginE:
	.zero		1
	.type		_ZN39_INTERNAL_bf571961_4_k_cu_789c5a8c_33384cuda3std3__48in_placeE,@object
	.size		_ZN39_INTERNAL_bf571961_4_k_cu_789c5a8c_33384cuda3std3__48in_placeE,(_ZN39_INTERNAL_bf571961_4_k_cu_789c5a8c_33384cuda3std6ranges3__45__cpo9iter_moveE - _ZN39_INTERNAL_bf571961_4_k_cu_789c5a8c_33384cuda3std3__48in_placeE)
_ZN39_INTERNAL_bf571961_4_k_cu_789c5a8c_33384cuda3std3__48in_placeE:
	.zero		1
	.type		_ZN39_INTERNAL_bf571961_4_k_cu_789c5a8c_33384cuda3std6ranges3__45__cpo9iter_moveE,@object
	.size		_ZN39_INTERNAL_bf571961_4_k_cu_789c5a8c_33384cuda3std6ranges3__45__cpo9iter_moveE,(_ZN39_INTERNAL_bf571961_4_k_cu_789c5a8c_33384cuda3std3__45__cpo5beginE - _ZN39_INTERNAL_bf571961_4_k_cu_789c5a8c_33384cuda3std6ranges3__45__cpo9iter_moveE)
_ZN39_INTERNAL_bf571961_4_k_cu_789c5a8c_33384cuda3std6ranges3__45__cpo9iter_moveE:
	.zero		1
	.type		_ZN39_INTERNAL_bf571961_4_k_cu_789c5a8c_33384cuda3std3__45__cpo5beginE,@object
	.size		_ZN39_INTERNAL_bf571961_4_k_cu_789c5a8c_33384cuda3std3__45__cpo5beginE,(_ZN39_INTERNAL_bf571961_4_k_cu_789c5a8c_33384cuda3std3__441_GLOBAL__N__bf571961_4_k_cu_789c5a8c_33386ignoreE - _ZN39_INTERNAL_bf571961_4_k_cu_789c5a8c_33384cuda3std3__45__cpo5beginE)
_ZN39_INTERNAL_bf571961_4_k_cu_789c5a8c_33384cuda3std3__45__cpo5beginE:
	.zero		1
	.type		_ZN39_INTERNAL_bf571961_4_k_cu_789c5a8c_33384cuda3std3__441_GLOBAL__N__bf571961_4_k_cu_789c5a8c_33386ignoreE,@object
	.size		_ZN39_INTERNAL_bf571961_4_k_cu_789c5a8c_33384cuda3std3__441_GLOBAL__N__bf571961_4_k_cu_789c5a8c_33386ignoreE,(_ZN39_INTERNAL_bf571961_4_k_cu_789c5a8c_33384cute7productE - _ZN39_INTERNAL_bf571961_4_k_cu_789c5a8c_33384cuda3std3__441_GLOBAL__N__bf571961_4_k_cu_789c5a8c_33386ignoreE)
_ZN39_INTERNAL_bf571961_4_k_cu_789c5a8c_33384cuda3std3__441_GLOBAL__N__bf571961_4_k_cu_789c5a8c_33386ignoreE:
	.zero		1
	.type		_ZN39_INTERNAL_bf571961_4_k_cu_789c5a8c_33384cute7productE,@object
	.size		_ZN39_INTERNAL_bf571961_4_k_cu_789c5a8c_33384cute7productE,(_ZN39_INTERNAL_bf571961_4_k_cu_789c5a8c_33384cuda3std3__45__cpo3endE - _ZN39_INTERNAL_bf571961_4_k_cu_789c5a8c_33384cute7productE)
_ZN39_INTERNAL_bf571961_4_k_cu_789c5a8c_33384cute7productE:
	.zero		1
	.type		_ZN39_INTERNAL_bf571961_4_k_cu_789c5a8c_33384cuda3std3__45__cpo3endE,@object
	.size		_ZN39_INTERNAL_bf571961_4_k_cu_789c5a8c_33384cuda3std3__45__cpo3endE,(_ZN39_INTERNAL_bf571961_4_k_cu_789c5a8c_33384cuda3std3__419piecewise_constructE - _ZN39_INTERNAL_bf571961_4_k_cu_789c5a8c_33384cuda3std3__45__cpo3endE)
_ZN39_INTERNAL_bf571961_4_k_cu_789c5a8c_33384cuda3std3__45__cpo3endE:
	.zero		1
	.type		_ZN39_INTERNAL_bf571961_4_k_cu_789c5a8c_33384cuda3std3__419piecewise_constructE,@object
	.size		_ZN39_INTERNAL_bf571961_4_k_cu_789c5a8c_33384cuda3std3__419piecewise_constructE,(_ZN39_INTERNAL_bf571961_4_k_cu_789c5a8c_33384cuda3std3__45__cpo4cendE - _ZN39_INTERNAL_bf571961_4_k_cu_789c5a8c_33384cuda3std3__419piecewise_constructE)
_ZN39_INTERNAL_bf571961_4_k_cu_789c5a8c_33384cuda3std3__419piecewise_constructE:
	.zero		1
	.type		_ZN39_INTERNAL_bf571961_4_k_cu_789c5a8c_33384cuda3std3__45__cpo4cendE,@object
	.size		_ZN39_INTERNAL_bf571961_4_k_cu_789c5a8c_33384cuda3std3__45__cpo4cendE,(_ZN39_INTERNAL_bf571961_4_k_cu_789c5a8c_33384cuda3std6ranges3__45__cpo4swapE - _ZN39_INTERNAL_bf571961_4_k_cu_789c5a8c_33384cuda3std3__45__cpo4cendE)
_ZN39_INTERNAL_bf571961_4_k_cu_789c5a8c_33384cuda3std3__45__cpo4cendE:
	.zero		1
	.type		_ZN39_INTERNAL_bf571961_4_k_cu_789c5a8c_33384cuda3std6ranges3__45__cpo4swapE,@object
	.size		_ZN39_INTERNAL_bf571961_4_k_cu_789c5a8c_33384cuda3std6ranges3__45__cpo4swapE,(.L_10 - _ZN39_INTERNAL_bf571961_4_k_cu_789c5a8c_33384cuda3std6ranges3__45__cpo4swapE)
_ZN39_INTERNAL_bf571961_4_k_cu_789c5a8c_33384cuda3std6ranges3__45__cpo4swapE:
	.zero		1
.L_10:


//--------------------- .nv.constant0._ZN7cutlass13device_kernelINS_4conv6kernel13ConvUniversalINS1_16ConvProblemShapeILNS1_8OperatorE0ELi2EEENS1_10collective14CollectiveConvINS1_47MainloopSm100TmaUmmaWarpSpecializedImplicitGemmILS5_0ELi17ELi2ELi1ELi2EN4cute5tupleIJNSA_1CILi2EEENSC_ILi1EEESE_EEEEENSB_IJNSC_ILi64EEENSC_ILi128EEENSB_IJSH_EEEEEENS_12float_e4m3_tESL_NSA_8TiledMMAINSA_8MMA_AtomIJNSA_10MMA_TraitsINSA_19SM100_MMA_F8F6F4_SSEJSL_SL_fSH_SI_NSA_17integral_constantINSA_4UMMA5MajorELSS_0EEEST_NSQ_INSR_7ScaleInELSU_0EEESV_EEEEEENSA_6LayoutINSB_IJSE_SE_SE_EEENSB_IJNSC_ILi0EEES10_S10_EEEEENSB_IJNSA_10UnderscoreES13_S13_EEEEENS7_6detail27Sm100ImplicitGemmTileTraitsINSA_20SM90_TMA_LOAD_IM2COLENSA_14ComposedLayoutINSA_7SwizzleILi2ELi4ELi3EEENSA_18smem_ptr_flag_bitsILi8EEENSY_INSB_IJNSC_ILi8EEESH_EEENSB_IJSH_SE_EEEEEEEvEENS17_INSA_23SM90_TMA_LOAD_MULTICASTES1I_vEEEENS_8epilogue10collective18CollectiveEpilogueINS1N_23Sm100TmaWarpSpecializedILi2ELi2ELi32ELb0ELb0EEEJSK_NSB_IJNSY_ISH_SE_EES1S_EEESL_NSB_IJNSB_IJlllEEESE_S10_EEESL_S1V_NS1N_6fusion15FusionCallbacksIS1R_NS1W_17LinearCombinationISL_fSL_fLNS_15FloatRoundStyleE2EEESK_S1T_JEEENSA_5SM1004TMEM4LOAD26SM100_TMEM_LOAD_16dp32b32xES18_S1I_NSA_39AutoVectorizingCopyWithAssumedAlignmentILi128EEENSA_21SM90_TMA_STORE_IM2COLES1I_S27_S27_EEEvvEEEEvNT_6ParamsE --------------------------
	.section	.nv.constant0._ZN7cutlass13device_kernelINS_4conv6kernel13ConvUniversalINS1_16ConvProblemShapeILNS1_8OperatorE0ELi2EEENS1_10collective14CollectiveConvINS1_47MainloopSm100TmaUmmaWarpSpecializedImplicitGemmILS5_0ELi17ELi2ELi1ELi2EN4cute5tupleIJNSA_1CILi2EEENSC_ILi1EEESE_EEEEENSB_IJNSC_ILi64EEENSC_ILi128EEENSB_IJSH_EEEEEENS_12float_e4m3_tESL_NSA_8TiledMMAINSA_8MMA_AtomIJNSA_10MMA_TraitsINSA_19SM100_MMA_F8F6F4_SSEJSL_SL_fSH_SI_NSA_17integral_constantINSA_4UMMA5MajorELSS_0EEEST_NSQ_INSR_7ScaleInELSU_0EEESV_EEEEEENSA_6LayoutINSB_IJSE_SE_SE_EEENSB_IJNSC_ILi0EEES10_S10_EEEEENSB_IJNSA_10UnderscoreES13_S13_EEEEENS7_6detail27Sm100ImplicitGemmTileTraitsINSA_20SM90_TMA_LOAD_IM2COLENSA_14ComposedLayoutINSA_7SwizzleILi2ELi4ELi3EEENSA_18smem_ptr_flag_bitsILi8EEENSY_INSB_IJNSC_ILi8EEESH_EEENSB_IJSH_SE_EEEEEEEvEENS17_INSA_23SM90_TMA_LOAD_MULTICASTES1I_vEEEENS_8epilogue10collective18CollectiveEpilogueINS1N_23Sm100TmaWarpSpecializedILi2ELi2ELi32ELb0ELb0EEEJSK_NSB_IJNSY_ISH_SE_EES1S_EEESL_NSB_IJNSB_IJlllEEESE_S10_EEESL_S1V_NS1N_6fusion15FusionCallbacksIS1R_NS1W_17LinearCombinationISL_fSL_fLNS_15FloatRoundStyleE2EEESK_S1T_JEEENSA_5SM1004TMEM4LOAD26SM100_TMEM_LOAD_16dp32b32xES18_S1I_NSA_39AutoVectorizingCopyWithAssumedAlignmentILi128EEENSA_21SM90_TMA_STORE_IM2COLES1I_S27_S27_EEEvvEEEEvNT_6ParamsE,"a",@progbits
	.sectionflags	@""
	.align	4
.nv.constant0._ZN7cutlass13device_kernelINS_4conv6kernel13ConvUniversalINS1_16ConvProblemShapeILNS1_8OperatorE0ELi2EEENS1_10collective14CollectiveConvINS1_47MainloopSm100TmaUmmaWarpSpecializedImplicitGemmILS5_0ELi17ELi2ELi1ELi2EN4cute5tupleIJNSA_1CILi2EEENSC_ILi1EEESE_EEEEENSB_IJNSC_ILi64EEENSC_ILi128EEENSB_IJSH_EEEEEENS_12float_e4m3_tESL_NSA_8TiledMMAINSA_8MMA_AtomIJNSA_10MMA_TraitsINSA_19SM100_MMA_F8F6F4_SSEJSL_SL_fSH_SI_NSA_17integral_constantINSA_4UMMA5MajorELSS_0EEEST_NSQ_INSR_7ScaleInELSU_0EEESV_EEEEEENSA_6LayoutINSB_IJSE_SE_SE_EEENSB_IJNSC_ILi0EEES10_S10_EEEEENSB_IJNSA_10UnderscoreES13_S13_EEEEENS7_6detail27Sm100ImplicitGemmTileTraitsINSA_20SM90_TMA_LOAD_IM2COLENSA_14ComposedLayoutINSA_7SwizzleILi2ELi4ELi3EEENSA_18smem_ptr_flag_bitsILi8EEENSY_INSB_IJNSC_ILi8EEESH_EEENSB_IJSH_SE_EEEEEEEvEENS17_INSA_23SM90_TMA_LOAD_MULTICASTES1I_vEEEENS_8epilogue10collective18CollectiveEpilogueINS1N_23Sm100TmaWarpSpecializedILi2ELi2ELi32ELb0ELb0EEEJSK_NSB_IJNSY_ISH_SE_EES1S_EEESL_NSB_IJNSB_IJlllEEESE_S10_EEESL_S1V_NS1N_6fusion15FusionCallbacksIS1R_NS1W_17LinearCombinationISL_fSL_fLNS_15FloatRoundStyleE2EEESK_S1T_JEEENSA_5SM1004TMEM4LOAD26SM100_TMEM_LOAD_16dp32b32xES18_S1I_NSA_39AutoVectorizingCopyWithAssumedAlignmentILi128EEENSA_21SM90_TMA_STORE_IM2COLES1I_S27_S27_EEEvvEEEEvNT_6ParamsE:
	.zero		2944


//--------------------- SYMBOLS --------------------------

	.type		.nv.reservedSmem.offset0,@object
	.size		.nv.reservedSmem.offset0,0x4
	.type		.nv.reservedSmem.cap,@object
	.size		.nv.reservedSmem.cap,0x4
	.type		__assertfail,@function
